def attn_fwd(
    Q,
    K,
    V,
    Out,
    Lse,
    sm_scale,
    stride_qz,
    stride_qh,
    stride_qm,
    stride_qk,
    stride_kz,
    stride_kh,
    stride_kn,
    stride_kk,
    stride_vz,
    stride_vh,
    stride_vn,
    stride_vk,
    stride_oz,
    stride_oh,
    stride_om,
    stride_ok,
    seqlen_q,
    seqlen_k,
    BLOCK_M: tl.constexpr,
    BLOCK_N: tl.constexpr,
    HEAD_DIM: tl.constexpr,
    CAUSAL: tl.constexpr,
):
    start_m = tl.program_id(0)
    off_hz = tl.program_id(1)
    q_off = off_hz * stride_qh
    k_off = off_hz * stride_kh
    v_off = off_hz * stride_vh
    offs_m = start_m * BLOCK_M + tl.arange(0, BLOCK_M)
    offs_d = tl.arange(0, HEAD_DIM)
    offs_n = tl.arange(0, BLOCK_N)
    q_ptrs = Q + q_off + offs_m[:, None] * stride_qm + offs_d[None, :] * stride_qk
    k_ptrs = K + k_off + offs_d[:, None] * stride_kk + offs_n[None, :] * stride_kn
    v_ptrs = V + v_off + offs_n[:, None] * stride_vn + offs_d[None, :] * stride_vk
    m_i = tl.full([BLOCK_M], float("-inf"), dtype=tl.float32)
    l_i = tl.zeros([BLOCK_M], dtype=tl.float32) + 1.0
    acc = tl.zeros([BLOCK_M, HEAD_DIM], dtype=tl.float32)
    q = tl.load(q_ptrs)
    acc, l_i, m_i = _attn_fwd_inner(
        acc,
        l_i,
        m_i,
        q,
        k_ptrs,
        v_ptrs,
        sm_scale,
        stride_kn,
        stride_vn,
        start_m,
        seqlen_k,
        BLOCK_M,
        BLOCK_N,
        HEAD_DIM,
        CAUSAL,
    )
    acc = acc / l_i[:, None]
    lse = m_i + tl.math.log2(l_i) / 1.4426950408889634
    o_ptrs = (
        Out
        + off_hz * stride_oh
        + offs_m[:, None] * stride_om
        + offs_d[None, :] * stride_ok
    )
    tl.store(o_ptrs, acc.to(Out.dtype.element_ty))
    tl.store(Lse + off_hz * seqlen_q + offs_m, lse)

# config = {"BLOCK_M": 128, "BLOCK_N": 128, "HEAD_DIM": 16, "arch": "sm_90", "causal": true, "dtype": "fp16", "num_stages": 2, "num_warps": 8}
# arch = sm_90


// ===== COMPILED SASS (sm_90a) =====

	.target	sm_90a

	.elftype	@"ET_EXEC"


//--------------------- .note.nv.tkinfo           --------------------------
	.section	.note.nv.tkinfo,"",@"SHT_NOTE"
	.sectionflags	@"SHF_NOTE_NV_TKINFO"
	.tkinfo
        /*0018*/ 	.word	0x00000002
        /*0030*/ 	.string	""
        /*0030*/ 	.string	"ptxas"
        /*0030*/ 	.string	"Cuda compilation tools, release 13.0, V13.0.88"
        /*0030*/ 	.string	"Build cuda_13.0.r13.0/compiler.36424714_0"
        /*0030*/ 	.string	"-v  -suppress-debug-info  -lineinfo  -arch sm_90a "



//--------------------- .note.nv.cuinfo           --------------------------
	.section	.note.nv.cuinfo,"",@"SHT_NOTE"
	.sectionflags	@"SHF_NOTE_NV_CUINFO"
        /*0018*/ 	.short	0x0002
        /*001a*/ 	.short	0x005a
        /*001c*/ 	.short	0x0082
	.zero		2


//--------------------- .nv.info                  --------------------------
	.section	.nv.info,"",@"SHT_CUDA_INFO"
	.align	4


	//----- nvinfo : EIATTR_REGCOUNT
	.align		4
        /*0000*/ 	.byte	0x04, 0x2f
        /*0002*/ 	.short	(.L_2 - .L_1)
	.align		4
.L_1:
        /*0004*/ 	.word	index@(attn_fwd)
        /*0008*/ 	.word	0x000000aa


	//----- nvinfo : EIATTR_FRAME_SIZE
	.align		4
.L_2:
        /*000c*/ 	.byte	0x04, 0x11
        /*000e*/ 	.short	(.L_4 - .L_3)
	.align		4
.L_3:
        /*0010*/ 	.word	index@(attn_fwd)
        /*0014*/ 	.word	0x00000000


	//----- nvinfo : EIATTR_MIN_STACK_SIZE
	.align		4
.L_4:
        /*0018*/ 	.byte	0x04, 0x12
        /*001a*/ 	.short	(.L_6 - .L_5)
	.align		4
.L_5:
        /*001c*/ 	.word	index@(attn_fwd)
        /*0020*/ 	.word	0x00000000
.L_6:


//--------------------- .nv.compat                --------------------------
	.section	.nv.compat,"",@"SHT_CUDA_COMPAT_INFO"
	.align	4
        /*0000*/ 	.byte	0x02, 0x09, 0x01, 0x00, 0x02, 0x02, 0x04, 0x00, 0x02, 0x05, 0x05, 0x00, 0x03, 0x07, 0x01, 0x01
        /*0010*/ 	.byte	0x02, 0x03, 0x00, 0x00, 0x02, 0x06, 0x01, 0x00, 0x04, 0x0b, 0x08, 0x00, 0x00, 0x00, 0x00, 0x00
        /*0020*/ 	.byte	0x00, 0x00, 0x00, 0x00


//--------------------- .nv.info.attn_fwd         --------------------------
	.section	.nv.info.attn_fwd,"",@"SHT_CUDA_INFO"
	.sectionflags	@""
	.align	4


	//----- nvinfo : EIATTR_CUDA_API_VERSION
	.align		4
        /*0000*/ 	.byte	0x04, 0x37
        /*0002*/ 	.short	(.L_8 - .L_7)
.L_7:
        /*0004*/ 	.word	0x00000082


	//----- nvinfo : EIATTR_KPARAM_INFO
	.align		4
.L_8:
        /*0008*/ 	.byte	0x04, 0x17
        /*000a*/ 	.short	(.L_10 - .L_9)
.L_9:
        /*000c*/ 	.word	0x00000000
        /*0010*/ 	.short	0x0019
        /*0012*/ 	.short	0x0080
        /*0014*/ 	.byte	0x00, 0xf4, 0x21, 0x00


	//----- nvinfo : EIATTR_KPARAM_INFO
	.align		4
.L_10:
        /*0018*/ 	.byte	0x04, 0x17
        /*001a*/ 	.short	(.L_12 - .L_11)
.L_11:
        /*001c*/ 	.word	0x00000000
        /*0020*/ 	.short	0x0018
        /*0022*/ 	.short	0x0078
        /*0024*/ 	.byte	0x00, 0xf4, 0x21, 0x00


	//----- nvinfo : EIATTR_KPARAM_INFO
	.align		4
.L_12:
        /*0028*/ 	.byte	0x04, 0x17
        /*002a*/ 	.short	(.L_14 - .L_13)
.L_13:
        /*002c*/ 	.word	0x00000000
        /*0030*/ 	.short	0x0017
        /*0032*/ 	.short	0x0070
        /*0034*/ 	.byte	0x00, 0xf0, 0x11, 0x00


	//----- nvinfo : EIATTR_KPARAM_INFO
	.align		4
.L_14:
        /*0038*/ 	.byte	0x04, 0x17
        /*003a*/ 	.short	(.L_16 - .L_15)
.L_15:
        /*003c*/ 	.word	0x00000000
        /*0040*/ 	.short	0x0016
        /*0042*/ 	.short	0x006c
        /*0044*/ 	.byte	0x00, 0xf0, 0x11, 0x00


	//----- nvinfo : EIATTR_KPARAM_INFO
	.align		4
.L_16:
        /*0048*/ 	.byte	0x04, 0x17
        /*004a*/ 	.short	(.L_18 - .L_17)
.L_17:
        /*004c*/ 	.word	0x00000000
        /*0050*/ 	.short	0x0015
        /*0052*/ 	.short	0x0068
        /*0054*/ 	.byte	0x00, 0xf0, 0x11, 0x00


	//----- nvinfo : EIATTR_KPARAM_INFO
	.align		4
.L_18:
        /*0058*/ 	.byte	0x04, 0x17
        /*005a*/ 	.short	(.L_20 - .L_19)
.L_19:
        /*005c*/ 	.word	0x00000000
        /*0060*/ 	.short	0x0014
        /*0062*/ 	.short	0x0064
        /*0064*/ 	.byte	0x00, 0xf0, 0x11, 0x00


	//----- nvinfo : EIATTR_KPARAM_INFO
	.align		4
.L_20:
        /*0068*/ 	.byte	0x04, 0x17
        /*006a*/ 	.short	(.L_22 - .L_21)
.L_21:
        /*006c*/ 	.word	0x00000000
        /*0070*/ 	.short	0x0013
        /*0072*/ 	.short	0x0060
        /*0074*/ 	.byte	0x00, 0xf0, 0x11, 0x00


	//----- nvinfo : EIATTR_KPARAM_INFO
	.align		4
.L_22:
        /*0078*/ 	.byte	0x04, 0x17
        /*007a*/ 	.short	(.L_24 - .L_23)
.L_23:
        /*007c*/ 	.word	0x00000000
        /*0080*/ 	.short	0x0012
        /*0082*/ 	.short	0x005c
        /*0084*/ 	.byte	0x00, 0xf0, 0x11, 0x00


	//----- nvinfo : EIATTR_KPARAM_INFO
	.align		4
.L_24:
        /*0088*/ 	.byte	0x04, 0x17
        /*008a*/ 	.short	(.L_26 - .L_25)
.L_25:
        /*008c*/ 	.word	0x00000000
        /*0090*/ 	.short	0x0011
        /*0092*/ 	.short	0x0058
        /*0094*/ 	.byte	0x00, 0xf0, 0x11, 0x00


	//----- nvinfo : EIATTR_KPARAM_INFO
	.align		4
.L_26:
        /*0098*/ 	.byte	0x04, 0x17
        /*009a*/ 	.short	(.L_28 - .L_27)
.L_27:
        /*009c*/ 	.word	0x00000000
        /*00a0*/ 	.short	0x0010
        /*00a2*/ 	.short	0x0054
        /*00a4*/ 	.byte	0x00, 0xf0, 0x11, 0x00


	//----- nvinfo : EIATTR_KPARAM_INFO
	.align		4
.L_28:
        /*00a8*/ 	.byte	0x04, 0x17
        /*00aa*/ 	.short	(.L_30 - .L_29)
.L_29:
        /*00ac*/ 	.word	0x00000000
        /*00b0*/ 	.short	0x000f
        /*00b2*/ 	.short	0x0050
        /*00b4*/ 	.byte	0x00, 0xf0, 0x11, 0x00


	//----- nvinfo : EIATTR_KPARAM_INFO
	.align		4
.L_30:
        /*00b8*/ 	.byte	0x04, 0x17
        /*00ba*/ 	.short	(.L_32 - .L_31)
.L_31:
        /*00bc*/ 	.word	0x00000000
        /*00c0*/ 	.short	0x000e
        /*00c2*/ 	.short	0x004c
        /*00c4*/ 	.byte	0x00, 0xf0, 0x11, 0x00


	//----- nvinfo : EIATTR_KPARAM_INFO
	.align		4
.L_32:
        /*00c8*/ 	.byte	0x04, 0x17
        /*00ca*/ 	.short	(.L_34 - .L_33)
.L_33:
        /*00cc*/ 	.word	0x00000000
        /*00d0*/ 	.short	0x000d
        /*00d2*/ 	.short	0x0048
        /*00d4*/ 	.byte	0x00, 0xf0, 0x11, 0x00


	//----- nvinfo : EIATTR_KPARAM_INFO
	.align		4
.L_34:
        /*00d8*/ 	.byte	0x04, 0x17
        /*00da*/ 	.short	(.L_36 - .L_35)
.L_35:
        /*00dc*/ 	.word	0x00000000
        /*00e0*/ 	.short	0x000c
        /*00e2*/ 	.short	0x0044
        /*00e4*/ 	.byte	0x00, 0xf0, 0x11, 0x00


	//----- nvinfo : EIATTR_KPARAM_INFO
	.align		4
.L_36:
        /*00e8*/ 	.byte	0x04, 0x17
        /*00ea*/ 	.short	(.L_38 - .L_37)
.L_37:
        /*00ec*/ 	.word	0x00000000
        /*00f0*/ 	.short	0x000b
        /*00f2*/ 	.short	0x0040
        /*00f4*/ 	.byte	0x00, 0xf0, 0x11, 0x00


	//----- nvinfo : EIATTR_KPARAM_INFO
	.align		4
.L_38:
        /*00f8*/ 	.byte	0x04, 0x17
        /*00fa*/ 	.short	(.L_40 - .L_39)
.L_39:
        /*00fc*/ 	.word	0x00000000
        /*0100*/ 	.short	0x000a
        /*0102*/ 	.short	0x003c
        /*0104*/ 	.byte	0x00, 0xf0, 0x11, 0x00


	//----- nvinfo : EIATTR_KPARAM_INFO
	.align		4
.L_40:
        /*0108*/ 	.byte	0x04, 0x17
        /*010a*/ 	.short	(.L_42 - .L_41)
.L_41:
        /*010c*/ 	.word	0x00000000
        /*0110*/ 	.short	0x0009
        /*0112*/ 	.short	0x0038
        /*0114*/ 	.byte	0x00, 0xf0, 0x11, 0x00


	//----- nvinfo : EIATTR_KPARAM_INFO
	.align		4
.L_42:
        /*0118*/ 	.byte	0x04, 0x17
        /*011a*/ 	.short	(.L_44 - .L_43)
.L_43:
        /*011c*/ 	.word	0x00000000
        /*0120*/ 	.short	0x0008
        /*0122*/ 	.short	0x0034
        /*0124*/ 	.byte	0x00, 0xf0, 0x11, 0x00


	//----- nvinfo : EIATTR_KPARAM_INFO
	.align		4
.L_44:
        /*0128*/ 	.byte	0x04, 0x17
        /*012a*/ 	.short	(.L_46 - .L_45)
.L_45:
        /*012c*/ 	.word	0x00000000
        /*0130*/ 	.short	0x0007
        /*0132*/ 	.short	0x0030
        /*0134*/ 	.byte	0x00, 0xf0, 0x11, 0x00


	//----- nvinfo : EIATTR_KPARAM_INFO
	.align		4
.L_46:
        /*0138*/ 	.byte	0x04, 0x17
        /*013a*/ 	.short	(.L_48 - .L_47)
.L_47:
        /*013c*/ 	.word	0x00000000
        /*0140*/ 	.short	0x0006
        /*0142*/ 	.short	0x002c
        /*0144*/ 	.byte	0x00, 0xf0, 0x11, 0x00


	//----- nvinfo : EIATTR_KPARAM_INFO
	.align		4
.L_48:
        /*0148*/ 	.byte	0x04, 0x17
        /*014a*/ 	.short	(.L_50 - .L_49)
.L_49:
        /*014c*/ 	.word	0x00000000
        /*0150*/ 	.short	0x0005
        /*0152*/ 	.short	0x0028
        /*0154*/ 	.byte	0x00, 0xf0, 0x11, 0x00


	//----- nvinfo : EIATTR_KPARAM_INFO
	.align		4
.L_50:
        /*0158*/ 	.byte	0x04, 0x17
        /*015a*/ 	.short	(.L_52 - .L_51)
.L_51:
        /*015c*/ 	.word	0x00000000
        /*0160*/ 	.short	0x0004
        /*0162*/ 	.short	0x0020
        /*0164*/ 	.byte	0x00, 0xf4, 0x21, 0x00


	//----- nvinfo : EIATTR_KPARAM_INFO
	.align		4
.L_52:
        /*0168*/ 	.byte	0x04, 0x17
        /*016a*/ 	.short	(.L_54 - .L_53)
.L_53:
        /*016c*/ 	.word	0x00000000
        /*0170*/ 	.short	0x0003
        /*0172*/ 	.short	0x0018
        /*0174*/ 	.byte	0x00, 0xf4, 0x21, 0x00


	//----- nvinfo : EIATTR_KPARAM_INFO
	.align		4
.L_54:
        /*0178*/ 	.byte	0x04, 0x17
        /*017a*/ 	.short	(.L_56 - .L_55)
.L_55:
        /*017c*/ 	.word	0x00000000
        /*0180*/ 	.short	0x0002
        /*0182*/ 	.short	0x0010
        /*0184*/ 	.byte	0x00, 0xf4, 0x21, 0x00


	//----- nvinfo : EIATTR_KPARAM_INFO
	.align		4
.L_56:
        /*0188*/ 	.byte	0x04, 0x17
        /*018a*/ 	.short	(.L_58 - .L_57)
.L_57:
        /*018c*/ 	.word	0x00000000
        /*0190*/ 	.short	0x0001
        /*0192*/ 	.short	0x0008
        /*0194*/ 	.byte	0x00, 0xf4, 0x21, 0x00


	//----- nvinfo : EIATTR_KPARAM_INFO
	.align		4
.L_58:
        /*0198*/ 	.byte	0x04, 0x17
        /*019a*/ 	.short	(.L_60 - .L_59)
.L_59:
        /*019c*/ 	.word	0x00000000
        /*01a0*/ 	.short	0x0000
        /*01a2*/ 	.short	0x0000
        /*01a4*/ 	.byte	0x00, 0xf4, 0x21, 0x00


	//----- nvinfo : EIATTR_SPARSE_MMA_MASK
	.align		4
.L_60:
        /*01a8*/ 	.byte	0x03, 0x50
        /*01aa*/ 	.short	0x0000


	//----- nvinfo : EIATTR_MAXREG_COUNT
	.align		4
        /*01ac*/ 	.byte	0x03, 0x1b
        /*01ae*/ 	.short	0x00ff


	//----- nvinfo : EIATTR_NUM_BARRIERS
	.align		4
        /*01b0*/ 	.byte	0x02, 0x4c
        /*01b2*/ 	.byte	0x01
	.zero		1


	//----- nvinfo : EIATTR_MERCURY_ISA_VERSION
	.align		4
        /*01b4*/ 	.byte	0x03, 0x5f
        /*01b6*/ 	.short	0x0101


	//----- nvinfo : EIATTR_COOP_GROUP_MASK_REGIDS
	.align		4
        /*01b8*/ 	.byte	0x04, 0x29
        /*01ba*/ 	.short	(.L_62 - .L_61)


	//   ....[0]....
.L_61:
        /*01bc*/ 	.word	0xffffffff


	//   ....[1]....
        /*01c0*/ 	.word	0xffffffff


	//   ....[2]....
        /*01c4*/ 	.word	0xffffffff


	//   ....[3]....
        /*01c8*/ 	.word	0xffffffff


	//   ....[4]....
        /*01cc*/ 	.word	0xffffffff


	//   ....[5]....
        /*01d0*/ 	.word	0xffffffff


	//   ....[6]....
        /*01d4*/ 	.word	0xffffffff


	//   ....[7]....
        /*01d8*/ 	.word	0xffffffff


	//----- nvinfo : EIATTR_COOP_GROUP_INSTR_OFFSETS
	.align		4
.L_62:
        /*01dc*/ 	.byte	0x04, 0x28
        /*01de*/ 	.short	(.L_64 - .L_63)


	//   ....[0]....
.L_63:
        /*01e0*/ 	.word	0x00002080


	//   ....[1]....
        /*01e4*/ 	.word	0x000020c0


	//   ....[2]....
        /*01e8*/ 	.word	0x00002d10


	//   ....[3]....
        /*01ec*/ 	.word	0x00002d40


	//   ....[4]....
        /*01f0*/ 	.word	0x00003ee0


	//   ....[5]....
        /*01f4*/ 	.word	0x00003ef0


	//   ....[6]....
        /*01f8*/ 	.word	0x00003f40


	//   ....[7]....
        /*01fc*/ 	.word	0x00003f60


	//----- nvinfo : EIATTR_EXIT_INSTR_OFFSETS
	.align		4
.L_64:
        /*0200*/ 	.byte	0x04, 0x1c
        /*0202*/ 	.short	(.L_66 - .L_65)


	//   ....[0]....
.L_65:
        /*0204*/ 	.word	0x00004be0


	//   ....[1]....
        /*0208*/ 	.word	0x00004c10


	//----- nvinfo : EIATTR_REQNTID
	.align		4
.L_66:
        /*020c*/ 	.byte	0x04, 0x10
        /*020e*/ 	.short	(.L_68 - .L_67)
.L_67:
        /*0210*/ 	.word	0x00000100
        /*0214*/ 	.word	0x00000001
        /*0218*/ 	.word	0x00000001


	//----- nvinfo : EIATTR_CBANK_PARAM_SIZE
	.align		4
.L_68:
        /*021c*/ 	.byte	0x03, 0x19
        /*021e*/ 	.short	0x0088


	//----- nvinfo : EIATTR_PARAM_CBANK
	.align		4
        /*0220*/ 	.byte	0x04, 0x0a
        /*0222*/ 	.short	(.L_70 - .L_69)
	.align		4
.L_69:
        /*0224*/ 	.word	index@(.nv.constant0.attn_fwd)
        /*0228*/ 	.short	0x0210
        /*022a*/ 	.short	0x0088


	//----- nvinfo : EIATTR_SW_WAR
	.align		4
.L_70:
        /*022c*/ 	.byte	0x04, 0x36
        /*022e*/ 	.short	(.L_72 - .L_71)
.L_71:
        /*0230*/ 	.word	0x00000008
.L_72:


//--------------------- .nv.callgraph             --------------------------
	.section	.nv.callgraph,"",@"SHT_CUDA_CALLGRAPH"
	.align	4
	.sectionentsize	8
	.align		4
        /*0000*/ 	.word	0x00000000
	.align		4
        /*0004*/ 	.word	0xffffffff
	.align		4
        /*0008*/ 	.word	0x00000000
	.align		4
        /*000c*/ 	.word	0xfffffffe
	.align		4
        /*0010*/ 	.word	0x00000000
	.align		4
        /*0014*/ 	.word	0xfffffffd
	.align		4
        /*0018*/ 	.word	0x00000000
	.align		4
        /*001c*/ 	.word	0xfffffffc


//--------------------- .nv.constant4             --------------------------
	.section	.nv.constant4,"a",@progbits
	.align	8
	.align		8
.nv.constant4:
        /*0000*/ 	.dword	_$_str


//--------------------- .text.attn_fwd            --------------------------
	.section	.text.attn_fwd,"ax",@progbits
	.align	128
        .global         attn_fwd
        .type           attn_fwd,@function
        .size           attn_fwd,(.L_x_3 - attn_fwd)
        .other          attn_fwd,@"STO_CUDA_ENTRY STV_DEFAULT"
attn_fwd:
.text.attn_fwd:
[----:B------:R-:W-:Y:S01]  /*0000*/  LDC R1, c[0x0][0x28] ;  /* 0x00000a00ff017b82 */ /* 0x000fe20000000800 */
[----:B------:R-:W0:Y:S07]  /*0010*/  S2R R0, SR_TID.X ;  /* 0x0000000000007919 */ /* 0x000e2e0000002100 */
[----:B------:R-:W1:Y:S01]  /*0020*/  LDC R24, c[0x0][0x248] ;  /* 0x00009200ff187b82 */ /* 0x000e620000000800 */
[----:B------:R-:W-:Y:S01]  /*0030*/  ULDC.64 UR4, c[0x0][0x240] ;  /* 0x0000900000047ab9 */ /* 0x000fe20000000a00 */
[----:B------:R-:W-:Y:S01]  /*0040*/  ULDC.64 UR12, c[0x0][0x208] ;  /* 0x00008200000c7ab9 */ /* 0x000fe20000000a00 */
[----:B------:R-:W2:Y:S05]  /*0050*/  S2R R17, SR_CTAID.X ;  /* 0x0000000000117919 */ /* 0x000eaa0000002500 */
[----:B------:R-:W3:Y:S08]  /*0060*/  S2UR UR6, SR_CTAID.Y ;  /* 0x00000000000679c3 */ /* 0x000ef00000002600 */
[----:B------:R-:W4:Y:S01]  /*0070*/  LDC.64 R20, c[0x0][0x210] ;  /* 0x00008400ff147b82 */ /* 0x000f220000000a00 */
[----:B0-----:R-:W-:Y:S01]  /*0080*/  SHF.R.U32.HI R16, RZ, 0x7, R0 ;  /* 0x00000007ff107819 */ /* 0x001fe20000011600 */
[----:B---3--:R-:W-:Y:S01]  /*0090*/  UIMAD UR4, UR6, UR4, URZ ;  /* 0x00000004060472a4 */ /* 0x008fe2000f8e023f */
[----:B--2---:R-:W-:-:S02]  /*00a0*/  IMAD.SHL.U32 R17, R17, 0x80, RZ ;  /* 0x0000008011117824 */ /* 0x004fc400078e00ff */
[----:B------:R-:W-:Y:S01]  /*00b0*/  SGXT.U32 R16, R16, 0x1 ;  /* 0x000000011010781a */ /* 0x000fe20000000000 */
[----:B------:R-:W-:Y:S02]  /*00c0*/  USHF.L.U32 UR7, UR4, 0x1, URZ ;  /* 0x0000000104077899 */ /* 0x000fe4000800063f */
[----:B------:R-:W-:Y:S02]  /*00d0*/  LOP3.LUT R110, R17, 0x7f, R0, 0xf8, !PT ;  /* 0x0000007f116e7812 */ /* 0x000fe400078ef800 */
[----:B-1----:R-:W-:-:S03]  /*00e0*/  IMAD R5, R16, R24, RZ ;  /* 0x0000001810057224 */ /* 0x002fc600078e02ff */
[----:B------:R-:W-:Y:S01]  /*00f0*/  IMAD R2, R110, UR5, RZ ;  /* 0x000000056e027c24 */ /* 0x000fe2000f8e02ff */
[----:B------:R-:W-:Y:S01]  /*0100*/  UIMAD.WIDE UR4, UR4, 0x2, URZ ;  /* 0x00000002040478a5 */ /* 0x000fe2000f8e023f */
[----:B------:R-:W-:Y:S02]  /*0110*/  IMAD R7, R24, 0x2, R5 ;  /* 0x0000000218077824 */ /* 0x000fe400078e0205 */
[----:B------:R-:W-:Y:S02]  /*0120*/  IMAD.SHL.U32 R3, R2, 0x2, RZ ;  /* 0x0000000202037824 */ /* 0x000fe400078e00ff */
[----:B------:R-:W-:Y:S02]  /*0130*/  IMAD R8, R24, 0x2, R7 ;  /* 0x0000000218087824 */ /* 0x000fe400078e0207 */
[----:B------:R-:W-:Y:S01]  /*0140*/  IMAD.HI R2, R2, 0x2, RZ ;  /* 0x0000000202027827 */ /* 0x000fe200078e02ff */
[----:B----4-:R-:W-:-:S03]  /*0150*/  IADD3 R20, P0, P1, R3, UR7, R20 ;  /* 0x0000000703147c10 */ /* 0x010fc6000f91e014 */
[----:B------:R-:W-:Y:S01]  /*0160*/  IMAD R9, R24, 0x2, R8 ;  /* 0x0000000218097824 */ /* 0x000fe200078e0208 */
[----:B------:R-:W-:Y:S02]  /*0170*/  IADD3.X R22, R2, UR5, R21, P0, P1 ;  /* 0x0000000502167c10 */ /* 0x000fe400087e2415 */
[-C--:B------:R-:W-:Y:S01]  /*0180*/  LEA R2, P0, R5, R20.reuse, 0x1 ;  /* 0x0000001405027211 */ /* 0x080fe200078008ff */
[C---:B------:R-:W-:Y:S01]  /*0190*/  IMAD R11, R24.reuse, 0x2, R9 ;  /* 0x00000002180b7824 */ /* 0x040fe200078e0209 */
[----:B------:R-:W-:Y:S02]  /*01a0*/  LEA R4, P1, R7, R20, 0x1 ;  /* 0x0000001407047211 */ /* 0x000fe400078208ff */
[----:B------:R-:W-:Y:S01]  /*01b0*/  LEA.HI.X.SX32 R3, R5, R22, 0x1, P0 ;  /* 0x0000001605037211 */ /* 0x000fe200000f0eff */
[----:B------:R-:W-:Y:S01]  /*01c0*/  IMAD R13, R24, 0x2, R11 ;  /* 0x00000002180d7824 */ /* 0x000fe200078e020b */
[----:B------:R-:W-:Y:S02]  /*01d0*/  LEA R6, P0, R8, R20, 0x1 ;  /* 0x0000001408067211 */ /* 0x000fe400078008ff */
[-C--:B------:R-:W-:Y:S01]  /*01e0*/  LEA.HI.X.SX32 R5, R7, R22.reuse, 0x1, P1 ;  /* 0x0000001607057211 */ /* 0x080fe200008f0eff */
[----:B------:R-:W-:Y:S01]  /*01f0*/  IMAD R15, R24, 0x2, R13 ;  /* 0x00000002180f7824 */ /* 0x000fe200078e020d */
[----:B------:R0:W2:Y:S01]  /*0200*/  LDG.E.U16 R18, desc[UR12][R2.64] ;  /* 0x0000000c02127981 */ /* 0x0000a2000c1e1500 */
[----:B------:R-:W-:-:S02]  /*0210*/  LEA.HI.X.SX32 R7, R8, R22, 0x1, P0 ;  /* 0x0000001608077211 */ /* 0x000fc400000f0eff */
[-C--:B------:R-:W-:Y:S01]  /*0220*/  LEA R10, P0, R11, R20.reuse, 0x1 ;  /* 0x000000140b0a7211 */ /* 0x080fe200078008ff */
[----:B------:R1:W3:Y:S01]  /*0230*/  LDG.E.U16 R5, desc[UR12][R4.64] ;  /* 0x0000000c04057981 */ /* 0x0002e2000c1e1500 */
[----:B------:R-:W-:Y:S02]  /*0240*/  LEA R12, P1, R13, R20, 0x1 ;  /* 0x000000140d0c7211 */ /* 0x000fe400078208ff */
[-C--:B------:R-:W-:Y:S01]  /*0250*/  LEA.HI.X.SX32 R11, R11, R22.reuse, 0x1, P0 ;  /* 0x000000160b0b7211 */ /* 0x080fe200000f0eff */
[----:B------:R4:W5:Y:S01]  /*0260*/  LDG.E.U16 R6, desc[UR12][R6.64] ;  /* 0x0000000c06067981 */ /* 0x000962000c1e1500 */
[----:B------:R-:W-:Y:S01]  /*0270*/  LEA.HI.X.SX32 R13, R13, R22, 0x1, P1 ;  /* 0x000000160d0d7211 */ /* 0x000fe200008f0eff */
[----:B0-----:R-:W-:Y:S01]  /*0280*/  IMAD R3, R24, 0x2, R15 ;  /* 0x0000000218037824 */ /* 0x001fe200078e020f */
[-C--:B------:R-:W-:Y:S01]  /*0290*/  LEA R8, P0, R9, R20.reuse, 0x1 ;  /* 0x0000001409087211 */ /* 0x080fe200078008ff */
[----:B------:R0:W3:Y:S01]  /*02a0*/  LDG.E.U16 R10, desc[UR12][R10.64] ;  /* 0x0000000c0a0a7981 */ /* 0x0000e2000c1e1500 */
[----:B------:R-:W-:-:S02]  /*02b0*/  LEA R14, P2, R15, R20, 0x1 ;  /* 0x000000140f0e7211 */ /* 0x000fc400078408ff */
[----:B------:R-:W-:Y:S01]  /*02c0*/  LEA R2, P1, R3, R20, 0x1 ;  /* 0x0000001403027211 */ /* 0x000fe200078208ff */
[----:B------:R-:W5:Y:S01]  /*02d0*/  LDG.E.U16 R13, desc[UR12][R12.64] ;  /* 0x0000000c0c0d7981 */ /* 0x000f62000c1e1500 */
[-C--:B------:R-:W-:Y:S02]  /*02e0*/  LEA.HI.X.SX32 R15, R15, R22.reuse, 0x1, P2 ;  /* 0x000000160f0f7211 */ /* 0x080fe400010f0eff */
[-C--:B------:R-:W-:Y:S02]  /*02f0*/  LEA.HI.X.SX32 R9, R9, R22.reuse, 0x1, P0 ;  /* 0x0000001609097211 */ /* 0x080fe400000f0eff */
[----:B------:R-:W-:Y:S01]  /*0300*/  LEA.HI.X.SX32 R3, R3, R22, 0x1, P1 ;  /* 0x0000001603037211 */ /* 0x000fe200008f0eff */
[----:B------:R-:W5:Y:S04]  /*0310*/  LDG.E.U16 R14, desc[UR12][R14.64] ;  /* 0x0000000c0e0e7981 */ /* 0x000f68000c1e1500 */
[----:B------:R-:W5:Y:S04]  /*0320*/  LDG.E.U16 R9, desc[UR12][R8.64] ;  /* 0x0000000c08097981 */ /* 0x000f68000c1e1500 */
[----:B------:R-:W5:Y:S01]  /*0330*/  LDG.E.U16 R3, desc[UR12][R2.64] ;  /* 0x0000000c02037981 */ /* 0x000f62000c1e1500 */
[----:B------:R-:W0:Y:S01]  /*0340*/  S2UR UR7, SR_CgaCtaId ;  /* 0x00000000000779c3 */ /* 0x000e220000008800 */
[----:B-1----:R-:W-:Y:S01]  /*0350*/  SHF.R.S32.HI R4, RZ, 0x7, R0 ;  /* 0x00000007ff047819 */ /* 0x002fe20000011400 */
[----:B------:R-:W-:-:S03]  /*0360*/  IMAD.SHL.U32 R116, R0, 0x2, RZ ;  /* 0x0000000200747824 */ /* 0x000fc600078e00ff */
[----:B------:R-:W-:-:S04]  /*0370*/  SGXT R4, R4, 0x1 ;  /* 0x000000010404781a */ /* 0x000fc80000000200 */
[----:B----4-:R-:W-:Y:S01]  /*0380*/  LOP3.LUT R7, R4, 0x90, RZ, 0xc0, !PT ;  /* 0x0000009004077812 */ /* 0x010fe200078ec0ff */
[----:B------:R-:W-:Y:S01]  /*0390*/  VIADD R115, R17, 0x80 ;  /* 0x0000008011737836 */ /* 0x000fe20000000000 */
[----:B0-----:R-:W-:Y:S02]  /*03a0*/  LOP3.LUT R11, R0, 0x40, RZ, 0xc0, !PT ;  /* 0x00000040000b7812 */ /* 0x001fe400078ec0ff */
[----:B------:R-:W-:Y:S01]  /*03b0*/  LOP3.LUT R4, R7, 0x7e, R116, 0x78, !PT ;  /* 0x0000007e07047812 */ /* 0x000fe200078e7874 */
[----:B------:R-:W-:Y:S01]  /*03c0*/  UMOV UR4, 0x400 ;  /* 0x0000040000047882 */ /* 0x000fe20000000000 */
[----:B------:R-:W-:-:S03]  /*03d0*/  ISETP.GE.AND P0, PT, R115, 0x1, PT ;  /* 0x000000017300780c */ /* 0x000fc60003f06270 */
[----:B------:R-:W-:Y:S01]  /*03e0*/  IMAD R111, R11, 0x20, R4 ;  /* 0x000000200b6f7824 */ /* 0x000fe200078e0204 */
[----:B------:R-:W-:-:S04]  /*03f0*/  ULEA UR7, UR7, UR4, 0x18 ;  /* 0x0000000407077291 */ /* 0x000fc8000f8ec03f */
[C---:B------:R-:W-:Y:S02]  /*0400*/  LOP3.LUT R112, R111.reuse, 0x20, RZ, 0x3c, !PT ;  /* 0x000000206f707812 */ /* 0x040fe400078e3cff */
[C---:B------:R-:W-:Y:S02]  /*0410*/  LOP3.LUT R113, R111.reuse, 0x40, RZ, 0x3c, !PT ;  /* 0x000000406f717812 */ /* 0x040fe400078e3cff */
[----:B------:R-:W-:Y:S01]  /*0420*/  LOP3.LUT R114, R111, 0x60, RZ, 0x3c, !PT ;  /* 0x000000606f727812 */ /* 0x000fe200078e3cff */
[----:B------:R-:W-:Y:S01]  /*0430*/  IMAD.MOV.U32 R70, RZ, RZ, -0x800000 ;  /* 0xff800000ff467424 */ /* 0x000fe200078e00ff */
[----:B------:R-:W-:Y:S01]  /*0440*/  CS2R R88, SRZ ;  /* 0x0000000000587805 */ /* 0x000fe2000001ff00 */
[----:B------:R-:W-:Y:S01]  /*0450*/  IMAD.MOV.U32 R122, RZ, RZ, 0x3f800000 ;  /* 0x3f800000ff7a7424 */ /* 0x000fe200078e00ff */
[----:B------:R-:W-:Y:S01]  /*0460*/  CS2R R90, SRZ ;  /* 0x00000000005a7805 */ /* 0x000fe2000001ff00 */
[----:B------:R-:W-:Y:S01]  /*0470*/  IMAD.MOV.U32 R121, RZ, RZ, 0x3f800000 ;  /* 0x3f800000ff797424 */ /* 0x000fe200078e00ff */
[----:B------:R-:W-:Y:S01]  /*0480*/  CS2R R92, SRZ ;  /* 0x00000000005c7805 */ /* 0x000fe2000001ff00 */
[----:B------:R-:W-:Y:S01]  /*0490*/  IMAD.MOV.U32 R57, RZ, RZ, -0x800000 ;  /* 0xff800000ff397424 */ /* 0x000fe200078e00ff */
[----:B------:R-:W-:Y:S01]  /*04a0*/  CS2R R94, SRZ ;  /* 0x00000000005e7805 */ /* 0x000fe2000001ff00 */
[----:B--2---:R0:W-:Y:S04]  /*04b0*/  STS.U16 [R111+UR7], R18 ;  /* 0x000000126f007988 */ /* 0x0041e80008000407 */
[----:B---3--:R0:W-:Y:S04]  /*04c0*/  STS.U16 [R111+UR7+0x400], R10 ;  /* 0x0004000a6f007988 */ /* 0x0081e80008000407 */
[----:B------:R0:W-:Y:S04]  /*04d0*/  STS.U16 [R112+UR7+0x100], R5 ;  /* 0x0001000570007988 */ /* 0x0001e80008000407 */
[----:B-----5:R0:W-:Y:S04]  /*04e0*/  STS.U16 [R112+UR7+0x500], R13 ;  /* 0x0005000d70007988 */ /* 0x0201e80008000407 */
[----:B------:R0:W-:Y:S04]  /*04f0*/  STS.U16 [R113+UR7+0x200], R6 ;  /* 0x0002000671007988 */ /* 0x0001e80008000407 */
[----:B------:R0:W-:Y:S04]  /*0500*/  STS.U16 [R113+UR7+0x600], R14 ;  /* 0x0006000e71007988 */ /* 0x0001e80008000407 */
[----:B------:R0:W-:Y:S04]  /*0510*/  STS.U16 [R114+UR7+0x300], R9 ;  /* 0x0003000972007988 */ /* 0x0001e80008000407 */
[----:B------:R0:W-:Y:S01]  /*0520*/  STS.U16 [R114+UR7+0x700], R3 ;  /* 0x0007000372007988 */ /* 0x0001e20008000407 */
[----:B------:R-:W-:Y:S05]  /*0530*/  @!P0 BRA `(.L_x_0) ;  /* 0x0000003800c08947 */ /* 0x000fea0003800000 */
[----:B0-----:R-:W0:Y:S01]  /*0540*/  LDC.64 R4, c[0x0][0x250] ;  /* 0x00009400ff047b82 */ /* 0x001e220000000a00 */
[--C-:B------:R-:W-:Y:S01]  /*0550*/  SHF.R.U32.HI R3, RZ, 0x5, R0.reuse ;  /* 0x00000005ff037819 */ /* 0x100fe20000011600 */
[----:B------:R-:W-:Y:S01]  /*0560*/  ULDC UR4, c[0x0][0x258] ;  /* 0x0000960000047ab9 */ /* 0x000fe20000000800 */
[----:B------:R-:W-:Y:S01]  /*0570*/  LOP3.LUT R2, R0, 0xf, RZ, 0xc0, !PT ;  /* 0x0000000f00027812 */ /* 0x000fe200078ec0ff */
[----:B------:R-:W-:Y:S01]  /*0580*/  IMAD.MOV.U32 R122, RZ, RZ, 0x3f800000 ;  /* 0x3f800000ff7a7424 */ /* 0x000fe200078e00ff */
[----:B------:R-:W-:Y:S01]  /*0590*/  ISETP.NE.U32.AND P0, PT, R11, RZ, PT ;  /* 0x000000ff0b00720c */ /* 0x000fe20003f05070 */
[----:B------:R-:W-:Y:S01]  /*05a0*/  IMAD.MOV.U32 R123, RZ, RZ, -0x800000 ;  /* 0xff800000ff7b7424 */ /* 0x000fe200078e00ff */
[--C-:B------:R-:W-:Y:S01]  /*05b0*/  SHF.R.U32.HI R11, RZ, 0x2, R0.reuse ;  /* 0x00000002ff0b7819 */ /* 0x100fe20000011600 */
[----:B------:R-:W1:Y:S01]  /*05c0*/  LDC.64 R6, c[0x0][0x260] ;  /* 0x00009800ff067b82 */ /* 0x000e620000000a00 */
[----:B------:R-:W-:Y:S01]  /*05d0*/  R2UR UR16, R3 ;  /* 0x00000000031072ca */ /* 0x000fe200000e0000 */
[----:B------:R-:W-:Y:S01]  /*05e0*/  IMAD R3, R2, UR4, RZ ;  /* 0x0000000402037c24 */ /* 0x000fe2000f8e02ff */
[--C-:B------:R-:W-:Y:S01]  /*05f0*/  SHF.R.U32.HI R8, RZ, 0x1, R0.reuse ;  /* 0x00000001ff087819 */ /* 0x100fe20000011600 */
[----:B------:R-:W-:Y:S01]  /*0600*/  ULDC.64 UR4, c[0x0][0x218] ;  /* 0x0000860000047ab9 */ /* 0x000fe20000000a00 */
[----:B------:R-:W-:Y:S01]  /*0610*/  SGXT.U32 R11, R11, 0x3 ;  /* 0x000000030b0b781a */ /* 0x000fe20000000000 */
[----:B------:R-:W-:Y:S01]  /*0620*/  IMAD.SHL.U32 R9, R3, 0x2, RZ ;  /* 0x0000000203097824 */ /* 0x000fe200078e00ff */
[----:B------:R-:W-:Y:S01]  /*0630*/  SHF.R.U32.HI R10, RZ, 0x4, R0 ;  /* 0x00000004ff0a7819 */ /* 0x000fe20000011600 */
[----:B------:R-:W2:Y:S01]  /*0640*/  LDC R32, c[0x0][0x268] ;  /* 0x00009a00ff207b82 */ /* 0x000ea20000000800 */
[----:B------:R-:W-:Y:S01]  /*0650*/  LOP3.LUT R120, R11, 0x70, R8, 0xf8, !PT ;  /* 0x000000700b787812 */ /* 0x000fe200078ef808 */
[----:B------:R-:W-:Y:S01]  /*0660*/  IMAD.HI R3, R3, 0x2, RZ ;  /* 0x0000000203037827 */ /* 0x000fe200078e02ff */
[----:B------:R-:W-:-:S02]  /*0670*/  SGXT.U32 R8, R10, 0x4 ;  /* 0x000000040a08781a */ /* 0x000fc40000000000 */
[----:B------:R-:W-:Y:S02]  /*0680*/  CS2R R88, SRZ ;  /* 0x0000000000587805 */ /* 0x000fe4000001ff00 */
[----:B------:R-:W-:Y:S01]  /*0690*/  LOP3.LUT R120, R120, R17, RZ, 0xfc, !PT ;  /* 0x0000001178787212 */ /* 0x000fe200078efcff */
[----:B------:R-:W-:Y:S01]  /*06a0*/  IMAD.MOV.U32 R119, RZ, RZ, RZ ;  /* 0x000000ffff777224 */ /* 0x000fe200078e00ff */
[----:B------:R-:W-:Y:S01]  /*06b0*/  CS2R R90, SRZ ;  /* 0x00000000005a7805 */ /* 0x000fe2000001ff00 */
[----:B0-----:R-:W-:Y:S01]  /*06c0*/  IMAD R4, R4, UR6, RZ ;  /* 0x0000000604047c24 */ /* 0x001fe2000f8e02ff */
[----:B------:R-:W-:Y:S01]  /*06d0*/  CS2R R92, SRZ ;  /* 0x00000000005c7805 */ /* 0x000fe2000001ff00 */
[----:B------:R-:W-:Y:S01]  /*06e0*/  IMAD R12, R8, R5, RZ ;  /* 0x00000005080c7224 */ /* 0x000fe200078e02ff */
[----:B------:R-:W-:Y:S01]  /*06f0*/  CS2R R94, SRZ ;  /* 0x00000000005e7805 */ /* 0x000fe2000001ff00 */
[C---:B------:R-:W-:Y:S01]  /*0700*/  IMAD.SHL.U32 R2, R4.reuse, 0x2, RZ ;  /* 0x0000000204027824 */ /* 0x040fe200078e00ff */
[----:B------:R-:W-:Y:S01]  /*0710*/  ULDC UR17, c[0x0][0x238] ;  /* 0x00008e0000117ab9 */ /* 0x000fe20000000800 */
[----:B------:R-:W-:-:S03]  /*0720*/  IMAD.HI R4, R4, 0x2, RZ ;  /* 0x0000000204047827 */ /* 0x000fc600078e02ff */
[----:B------:R-:W-:Y:S01]  /*0730*/  IADD3 R23, P1, P2, R9, UR4, R2 ;  /* 0x0000000409177c10 */ /* 0x000fe2000fa3e002 */
[----:B-1----:R-:W-:Y:S01]  /*0740*/  IMAD R6, R6, UR6, RZ ;  /* 0x0000000606067c24 */ /* 0x002fe2000f8e02ff */
[----:B------:R-:W-:Y:S01]  /*0750*/  LOP3.LUT R2, R0, 0x7f, RZ, 0xc0, !PT ;  /* 0x0000007f00027812 */ /* 0x000fe200078ec0ff */
[----:B------:R-:W-:Y:S01]  /*0760*/  IMAD.MOV.U32 R117, RZ, RZ, RZ ;  /* 0x000000ffff757224 */ /* 0x000fe200078e00ff */
[----:B------:R-:W-:Y:S01]  /*0770*/  IADD3.X R31, R3, UR5, R4, P1, P2 ;  /* 0x00000005031f7c10 */ /* 0x000fe20008fe4404 */
[----:B------:R-:W-:Y:S01]  /*0780*/  IMAD.SHL.U32 R3, R6, 0x2, RZ ;  /* 0x0000000206037824 */ /* 0x000fe200078e00ff */
[----:B------:R-:W-:Y:S01]  /*0790*/  ULDC.64 UR4, c[0x0][0x220] ;  /* 0x0000880000047ab9 */ /* 0x000fe20000000a00 */
[----:B------:R-:W-:Y:S02]  /*07a0*/  IMAD R8, R2, R7, RZ ;  /* 0x0000000702087224 */ /* 0x000fe400078e02ff */
[----:B------:R-:W-:Y:S02]  /*07b0*/  IMAD R2, R5, 0x10, R12 ;  /* 0x0000001005027824 */ /* 0x000fe400078e020c */
[----:B------:R-:W-:-:S02]  /*07c0*/  IMAD.SHL.U32 R10, R8, 0x2, RZ ;  /* 0x00000002080a7824 */ /* 0x000fc400078e00ff */
[C---:B------:R-:W-:Y:S02]  /*07d0*/  IMAD R4, R5.reuse, 0x10, R2 ;  /* 0x0000001005047824 */ /* 0x040fe400078e0202 */
[----:B--2---:R-:W-:Y:S01]  /*07e0*/  IMAD R25, R16, R32, RZ ;  /* 0x0000002010197224 */ /* 0x004fe200078e02ff */
[----:B------:R-:W-:Y:S01]  /*07f0*/  IADD3 R30, P1, P2, R10, UR4, R3 ;  /* 0x000000040a1e7c10 */ /* 0x000fe2000fa3e003 */
[C---:B------:R-:W-:Y:S01]  /*0800*/  IMAD R16, R5.reuse, 0x10, R4 ;  /* 0x0000001005107824 */ /* 0x040fe200078e0204 */
[----:B------:R-:W-:Y:S01]  /*0810*/  LEA R10, P4, R2, R23, 0x1 ;  /* 0x00000017020a7211 */ /* 0x000fe200078808ff */
[----:B------:R-:W-:Y:S01]  /*0820*/  IMAD.HI R3, R6, 0x2, RZ ;  /* 0x0000000206037827 */ /* 0x000fe200078e02ff */
[----:B------:R-:W-:Y:S02]  /*0830*/  UIADD3 UR4, UR7, 0x1000, URZ ;  /* 0x0000100007047890 */ /* 0x000fe4000fffe03f */
[----:B------:R-:W-:Y:S01]  /*0840*/  LEA.HI.X.SX32 R11, R2, R31, 0x1, P4 ;  /* 0x0000001f020b7211 */ /* 0x000fe200020f0eff */
[C---:B------:R-:W-:Y:S01]  /*0850*/  IMAD R6, R5.reuse, 0x10, R16 ;  /* 0x0000001005067824 */ /* 0x040fe200078e0210 */
[-C--:B------:R-:W-:Y:S01]  /*0860*/  LEA R14, P5, R16, R23.reuse, 0x1 ;  /* 0x00000017100e7211 */ /* 0x080fe200078a08ff */
[----:B------:R-:W-:Y:S01]  /*0870*/  IMAD.HI R28, R8, 0x2, RZ ;  /* 0x00000002081c7827 */ /* 0x000fe200078e02ff */
[----:B------:R-:W-:Y:S01]  /*0880*/  LEA R8, P3, R12, R23, 0x1 ;  /* 0x000000170c087211 */ /* 0x000fe200078608ff */
[----:B------:R-:W-:Y:S01]  /*0890*/  USHF.R.U32.HI UR4, URZ, 0x4, UR4 ;  /* 0x000000043f047899 */ /* 0x000fe20008011604 */
[-C--:B------:R-:W-:Y:S01]  /*08a0*/  LEA.HI.X.SX32 R15, R16, R31.reuse, 0x1, P5 ;  /* 0x0000001f100f7211 */ /* 0x080fe200028f0eff */
[C---:B------:R-:W-:Y:S01]  /*08b0*/  IMAD R24, R5.reuse, 0x10, R6 ;  /* 0x0000001005187824 */ /* 0x040fe200078e0206 */
[----:B------:R-:W-:Y:S01]  /*08c0*/  LEA.HI.X.SX32 R9, R12, R31, 0x1, P3 ;  /* 0x0000001f0c097211 */ /* 0x000fe200018f0eff */
[----:B------:R-:W-:Y:S01]  /*08d0*/  IMAD R27, R32, 0x2, R25 ;  /* 0x00000002201b7824 */ /* 0x000fe200078e0219 */
[-C--:B------:R-:W-:Y:S01]  /*08e0*/  LEA R12, P3, R4, R23.reuse, 0x1 ;  /* 0x00000017040c7211 */ /* 0x080fe200078608ff */
[C---:B------:R-:W-:Y:S01]  /*08f0*/  IMAD R26, R5.reuse, 0x10, R24 ;  /* 0x00000010051a7824 */ /* 0x040fe200078e0218 */
[----:B------:R-:W-:Y:S01]  /*0900*/  LEA R18, P4, R24, R23, 0x1 ;  /* 0x0000001718127211 */ /* 0x000fe200078808ff */
[----:B------:R-:W-:Y:S01]  /*0910*/  IMAD R29, R32, 0x2, R27 ;  /* 0x00000002201d7824 */ /* 0x000fe200078e021b */
[----:B------:R-:W-:Y:S01]  /*0920*/  LEA.HI.X.SX32 R13, R4, R31, 0x1, P3 ;  /* 0x0000001f040d7211 */ /* 0x000fe200018f0eff */
[----:B------:R-:W-:Y:S01]  /*0930*/  IMAD R2, R5, 0x10, R26 ;  /* 0x0000001005027824 */ /* 0x000fe200078e021a */
[-C--:B------:R-:W-:Y:S01]  /*0940*/  LEA R16, P3, R6, R23.reuse, 0x1 ;  /* 0x0000001706107211 */ /* 0x080fe200078608ff */
[----:B------:R-:W-:Y:S01]  /*0950*/  USGXT.U32 UR10, UR4, 0xe ;  /* 0x0000000e040a789a */ /* 0x000fe20008000000 */
[-C--:B------:R-:W-:Y:S01]  /*0960*/  LEA R20, P5, R26, R23.reuse, 0x1 ;  /* 0x000000171a147211 */ /* 0x080fe200078a08ff */
[----:B------:R-:W-:Y:S01]  /*0970*/  IMAD.MOV.U32 R121, RZ, RZ, 0x3f800000 ;  /* 0x3f800000ff797424 */ /* 0x000fe200078e00ff */
[----:B------:R-:W-:Y:S01]  /*0980*/  LEA R22, P6, R2, R23, 0x1 ;  /* 0x0000001702167211 */ /* 0x000fe200078c08ff */
[----:B------:R-:W-:Y:S01]  /*0990*/  UIADD3 UR14, UP0, UR10, 0x2, URZ ;  /* 0x000000020a0e7890 */ /* 0x000fe2000ff1e03f */
[----:B------:R-:W-:Y:S01]  /*09a0*/  IADD3.X R28, R28, UR5, R3, P1, P2 ;  /* 0x000000051c1c7c10 */ /* 0x000fe20008fe4403 */
[----:B------:R-:W-:Y:S01]  /*09b0*/  UMOV UR5, URZ ;  /* 0x0000003f00057c82 */ /* 0x000fe20008000000 */
[-C--:B------:R-:W-:Y:S01]  /*09c0*/  LEA.HI.X.SX32 R23, R2, R31.reuse, 0x1, P6 ;  /* 0x0000001f02177211 */ /* 0x080fe200030f0eff */
[----:B------:R-:W-:Y:S01]  /*09d0*/  IMAD R2, R32, 0x2, R29 ;  /* 0x0000000220027824 */ /* 0x000fe200078e021d */
[-C--:B------:R-:W-:Y:S01]  /*09e0*/  LEA.HI.X.SX32 R17, R6, R31.reuse, 0x1, P3 ;  /* 0x0000001f06117211 */ /* 0x080fe200018f0eff */
[----:B------:R-:W-:Y:S01]  /*09f0*/  UIADD3.X UR15, UR5, 0x40000040, URZ, UP0, !UPT ;  /* 0x40000040050f7890 */ /* 0x000fe200087fe43f */
[-C--:B------:R-:W-:Y:S01]  /*0a00*/  LEA.HI.X.SX32 R19, R24, R31.reuse, 0x1, P4 ;  /* 0x0000001f18137211 */ /* 0x080fe200020f0eff */
[----:B------:R-:W-:Y:S01]  /*0a10*/  IMAD R3, R32, 0x2, R2 ;  /* 0x0000000220037824 */ /* 0x000fe200078e0202 */
[----:B------:R-:W-:Y:S01]  /*0a20*/  LEA.HI.X.SX32 R21, R26, R31, 0x1, P5 ;  /* 0x0000001f1a157211 */ /* 0x000fe200028f0eff */
[----:B------:R-:W-:Y:S01]  /*0a30*/  UMOV UR4, URZ ;  /* 0x0000003f00047c82 */ /* 0x000fe20008000000 */
[----:B------:R-:W-:Y:S01]  /*0a40*/  SEL R31, RZ, 0x90, !P0 ;  /* 0x00000090ff1f7807 */ /* 0x000fe20004000000 */
[C---:B------:R-:W-:Y:S01]  /*0a50*/  IMAD R4, R32.reuse, 0x2, R3 ;  /* 0x0000000220047824 */ /* 0x040fe200078e0203 */
[-C--:B------:R-:W-:Y:S01]  /*0a60*/  LEA R96, P0, R25, R30.reuse, 0x1 ;  /* 0x0000001e19607211 */ /* 0x080fe200078008ff */
[----:B------:R-:W-:Y:S01]  /*0a70*/  UIADD3.64 UR18, UR14, 0x2, URZ ;  /* 0x000000020e127897 */ /* 0x000fe2000fffe03f */
[----:B------:R-:W-:Y:S01]  /*0a80*/  LEA R98, P1, R27, R30, 0x1 ;  /* 0x0000001e1b627211 */ /* 0x000fe200078208ff */
[C---:B------:R-:W-:Y:S01]  /*0a90*/  IMAD R6, R32.reuse, 0x2, R4 ;  /* 0x0000000220067824 */ /* 0x040fe200078e0204 */
[----:B------:R-:W-:Y:S01]  /*0aa0*/  LEA.HI.X.SX32 R97, R25, R28, 0x1, P0 ;  /* 0x0000001c19617211 */ /* 0x000fe200000f0eff */
[----:B------:R-:W-:Y:S01]  /*0ab0*/  UIADD3.64 UR22, UR14, 0x4, URZ ;  /* 0x000000040e167897 */ /* 0x000fe2000fffe03f */
[-C--:B------:R-:W-:Y:S01]  /*0ac0*/  LEA R100, P2, R29, R30.reuse, 0x1 ;  /* 0x0000001e1d647211 */ /* 0x080fe200078408ff */
[----:B------:R-:W-:Y:S01]  /*0ad0*/  IMAD R24, R32, 0x2, R6 ;  /* 0x0000000220187824 */ /* 0x000fe200078e0206 */
[C---:B------:R-:W-:Y:S01]  /*0ae0*/  LEA R102, P0, R2.reuse, R30, 0x1 ;  /* 0x0000001e02667211 */ /* 0x040fe200078008ff */
[----:B------:R-:W-:Y:S01]  /*0af0*/  UIADD3.64 UR26, UR14, 0x7e, URZ ;  /* 0x0000007e0e1a7897 */ /* 0x000fe2000fffe03f */
[-C--:B------:R-:W-:Y:S01]  /*0b00*/  LEA.HI.X.SX32 R99, R27, R28.reuse, 0x1, P1 ;  /* 0x0000001c1b637211 */ /* 0x080fe200008f0eff */
[----:B------:R-:W-:Y:S01]  /*0b10*/  UIADD3.64 UR30, UR14, 0x80, URZ ;  /* 0x000000800e1e7897 */ /* 0x000fe2000fffe03f */
[-C--:B------:R-:W-:Y:S01]  /*0b20*/  LEA.HI.X.SX32 R101, R29, R28.reuse, 0x1, P2 ;  /* 0x0000001c1d657211 */ /* 0x080fe200010f0eff */
[----:B------:R-:W-:Y:S01]  /*0b30*/  UIADD3.64 UR34, UR14, 0x82, URZ ;  /* 0x000000820e227897 */ /* 0x000fe2000fffe03f */
[----:B------:R-:W-:Y:S01]  /*0b40*/  LEA.HI.X.SX32 R103, R2, R28, 0x1, P0 ;  /* 0x0000001c02677211 */ /* 0x000fe200000f0eff */
[----:B------:R-:W-:Y:S01]  /*0b50*/  UIADD3.64 UR38, UR14, 0x84, URZ ;  /* 0x000000840e267897 */ /* 0x000fe2000fffe03f */
[----:B------:R-:W-:-:S02]  /*0b60*/  LEA R104, P0, R3, R30, 0x1 ;  /* 0x0000001e03687211 */ /* 0x000fc400078008ff */
[-C--:B------:R-:W-:Y:S02]  /*0b70*/  LEA R106, P1, R4, R30.reuse, 0x1 ;  /* 0x0000001e046a7211 */ /* 0x080fe400078208ff */
[-C--:B------:R-:W-:Y:S02]  /*0b80*/  LEA R108, P2, R6, R30.reuse, 0x1 ;  /* 0x0000001e066c7211 */ /* 0x080fe400078408ff */
[----:B------:R-:W-:Y:S02]  /*0b90*/  LEA R2, P3, R24, R30, 0x1 ;  /* 0x0000001e18027211 */ /* 0x000fe400078608ff */
[-C--:B------:R-:W-:Y:S02]  /*0ba0*/  LEA.HI.X.SX32 R105, R3, R28.reuse, 0x1, P0 ;  /* 0x0000001c03697211 */ /* 0x080fe400000f0eff */
[-C--:B------:R-:W-:Y:S01]  /*0bb0*/  LEA.HI.X.SX32 R107, R4, R28.reuse, 0x1, P1 ;  /* 0x0000001c046b7211 */ /* 0x080fe200008f0eff */
[----:B------:R-:W-:Y:S01]  /*0bc0*/  IMAD.MOV.U32 R4, RZ, RZ, -0x800000 ;  /* 0xff800000ff047424 */ /* 0x000fe200078e00ff */
[----:B------:R-:W-:-:S02]  /*0bd0*/  LEA.HI.X.SX32 R109, R6, R28, 0x1, P2 ;  /* 0x0000001c066d7211 */ /* 0x000fc400010f0eff */
[----:B------:R-:W-:Y:S02]  /*0be0*/  LOP3.LUT R118, R31, 0x17e, R116, 0x78, !PT ;  /* 0x0000017e1f767812 */ /* 0x000fe400078e7874 */
[----:B------:R-:W-:Y:S02]  /*0bf0*/  LEA.HI.X.SX32 R3, R24, R28, 0x1, P3 ;  /* 0x0000001c18037211 */ /* 0x000fe400018f0eff */
[----:B------:R-:W-:Y:S02]  /*0c00*/  LOP3.LUT R116, R116, 0x6, RZ, 0xc0, !PT ;  /* 0x0000000674747812 */ /* 0x000fe400078ec0ff */
[----:B------:R-:W-:-:S07]  /*0c10*/  LOP3.LUT R6, R120, 0x8, RZ, 0xfc, !PT ;  /* 0x0000000878067812 */ /* 0x000fce00078efcff */
.L_x_1:
[----:B------:R-:W-:-:S04]  /*0c20*/  IMAD.WIDE R24, R119, 0x2, R8 ;  /* 0x0000000277187825 */ /* 0x000fc800078e0208 */
[C---:B------:R-:W-:Y:S02]  /*0c30*/  IMAD.WIDE R26, R119.reuse, 0x2, R10 ;  /* 0x00000002771a7825 */ /* 0x040fe400078e020a */
[----:B------:R-:W2:Y:S02]  /*0c40*/  LDG.E.U16 R25, desc[UR12][R24.64] ;  /* 0x0000000c18197981 */ /* 0x000ea4000c1e1500 */
[C---:B------:R-:W-:Y:S02]  /*0c50*/  IMAD.WIDE R28, R119.reuse, 0x2, R12 ;  /* 0x00000002771c7825 */ /* 0x040fe400078e020c */
[----:B------:R-:W3:Y:S02]  /*0c60*/  LDG.E.U16 R27, desc[UR12][R26.64] ;  /* 0x0000000c1a1b7981 */ /* 0x000ee4000c1e1500 */
[C---:B------:R-:W-:Y:S02]  /*0c70*/  IMAD.WIDE R30, R119.reuse, 0x2, R14 ;  /* 0x00000002771e7825 */ /* 0x040fe400078e020e */
[----:B------:R-:W4:Y:S02]  /*0c80*/  LDG.E.U16 R29, desc[UR12][R28.64] ;  /* 0x0000000c1c1d7981 */ /* 0x000f24000c1e1500 */
[----:B------:R-:W-:-:S02]  /*0c90*/  IMAD.WIDE R32, R119, 0x2, R16 ;  /* 0x0000000277207825 */ /* 0x000fc400078e0210 */
[----:B------:R-:W5:Y:S02]  /*0ca0*/  LDG.E.U16 R125, desc[UR12][R30.64] ;  /* 0x0000000c1e7d7981 */ /* 0x000f64000c1e1500 */
[C---:B------:R-:W-:Y:S02]  /*0cb0*/  IMAD.WIDE R34, R119.reuse, 0x2, R18 ;  /* 0x0000000277227825 */ /* 0x040fe400078e0212 */
[----:B------:R-:W5:Y:S02]  /*0cc0*/  LDG.E.U16 R127, desc[UR12][R32.64] ;  /* 0x0000000c207f7981 */ /* 0x000f64000c1e1500 */
[C---:B------:R-:W-:Y:S02]  /*0cd0*/  IMAD.WIDE R36, R119.reuse, 0x2, R20 ;  /* 0x0000000277247825 */ /* 0x040fe400078e0214 */
[----:B------:R-:W5:Y:S02]  /*0ce0*/  LDG.E.U16 R129, desc[UR12][R34.64] ;  /* 0x0000000c22817981 */ /* 0x000f64000c1e1500 */
[----:B------:R-:W-:-:S02]  /*0cf0*/  IMAD.WIDE R38, R119, 0x2, R22 ;  /* 0x0000000277267825 */ /* 0x000fc400078e0216 */
[----:B------:R-:W5:Y:S04]  /*0d00*/  LDG.E.U16 R131, desc[UR12][R36.64] ;  /* 0x0000000c24837981 */ /* 0x000f68000c1e1500 */
[----:B------:R-:W5:Y:S01]  /*0d10*/  LDG.E.U16 R133, desc[UR12][R38.64] ;  /* 0x0000000c26857981 */ /* 0x000f62000c1e1500 */
[----:B------:R-:W-:Y:S01]  /*0d20*/  BAR.SYNC.DEFER_BLOCKING 0x0 ;  /* 0x0000000000007b1d */ /* 0x000fe20000010000 */
[----:B------:R-:W-:-:S04]  /*0d30*/  USHF.L.U32 UR8, UR16, 0x5, URZ ;  /* 0x0000000510087899 */ /* 0x000fc8000800063f */
[----:B------:R-:W-:-:S04]  /*0d40*/  ULOP3.LUT UR8, UR8, 0x80, URZ, 0xc0, !UPT ;  /* 0x0000008008087892 */ /* 0x000fc8000f8ec03f */
[----:B------:R-:W-:-:S04]  /*0d50*/  ULEA.HI UR8, UR7, UR8, URZ, 0x1c ;  /* 0x0000000807087291 */ /* 0x000fc8000f8fe03f */
[----:B------:R-:W-:Y:S01]  /*0d60*/  ULOP3.LUT UR8, UR8, 0x3fff, URZ, 0xc0, !UPT ;  /* 0x00003fff08087892 */ /* 0x000fe2000f8ec03f */
[----:B------:R-:W-:Y:S01]  /*0d70*/  UMOV UR11, 0xc0000010 ;  /* 0xc0000010000b7882 */ /* 0x000fe20000000000 */
[----:B------:R-:W-:Y:S01]  /*0d80*/  UMOV UR9, 0x40000040 ;  /* 0x4000004000097882 */ /* 0x000fe20000000000 */
[----:B------:R-:W-:-:S05]  /*0d90*/  IADD3 R141, P0, R116, UR4, RZ ;  /* 0x00000004748d7c10 */ /* 0x000fca000ff1e0ff */
[----:B------:R-:W-:Y:S01]  /*0da0*/  IMAD.X R146, RZ, RZ, UR5, P0 ;  /* 0x00000005ff927e24 */ /* 0x000fe200080e06ff */
[----:B--2---:R-:W-:Y:S04]  /*0db0*/  STS.U16 [R118+UR7+0x1000], R25 ;  /* 0x0010001976007988 */ /* 0x004fe80008000407 */
[----:B---3--:R-:W-:Y:S04]  /*0dc0*/  STS.U16 [R118+UR7+0x1200], R27 ;  /* 0x0012001b76007988 */ /* 0x008fe80008000407 */
[----:B----4-:R0:W-:Y:S04]  /*0dd0*/  STS.U16 [R118+UR7+0x1400], R29 ;  /* 0x0014001d76007988 */ /* 0x0101e80008000407 */
[----:B-----5:R1:W-:Y:S04]  /*0de0*/  STS.U16 [R118+UR7+0x1600], R125 ;  /* 0x0016007d76007988 */ /* 0x0203e80008000407 */
[----:B------:R2:W-:Y:S04]  /*0df0*/  STS.U16 [R118+UR7+0x1800], R127 ;  /* 0x0018007f76007988 */ /* 0x0005e80008000407 */
[----:B------:R-:W-:Y:S04]  /*0e00*/  STS.U16 [R118+UR7+0x1a00], R129 ;  /* 0x001a008176007988 */ /* 0x000fe80008000407 */
[----:B------:R3:W-:Y:S04]  /*0e10*/  STS.U16 [R118+UR7+0x1c00], R131 ;  /* 0x001c008376007988 */ /* 0x0007e80008000407 */
[----:B------:R4:W-:Y:S01]  /*0e20*/  STS.U16 [R118+UR7+0x1e00], R133 ;  /* 0x001e008576007988 */ /* 0x0009e20008000407 */
[----:B------:R5:W-:Y:S06]  /*0e30*/  MEMBAR.ALL.CTA ;  /* 0x0000000000007992 */ /* 0x000bec0000008000 */
[----:B-----5:R-:W5:Y:S02]  /*0e40*/  FENCE.VIEW.ASYNC.S ;  /* 0x00000000000073c6 */ /* 0x020f640000000000 */
[----:B-----5:R-:W-:Y:S06]  /*0e50*/  BAR.SYNC.DEFER_BLOCKING 0x0 ;  /* 0x0000000000007b1d */ /* 0x020fec0000010000 */
[----:B0-----:R-:W-:-:S06]  /*0e60*/  WARPGROUP.ARRIVE ;  /* 0x00000000000079c5 */ /* 0x001fcc0000000000 */
[----:B------:R-:W-:Y:S01]  /*0e70*/  HGMMA.64x128x16.F32 R24, gdesc[UR8].tnspA, RZ, !UPT, gsb0 ;  /* 0x21e00000081879f0 */ /* 0x000fe2000c0008ff */
[C---:B-1----:R-:W-:Y:S02]  /*0e80*/  LOP3.LUT R125, R141.reuse, 0x70, RZ, 0xfc, !PT ;  /* 0x000000708d7d7812 */ /* 0x042fe400078efcff */
[----:B--2---:R-:W-:Y:S02]  /*0e90*/  LOP3.LUT R127, R141, 0x71, RZ, 0xfc, !PT ;  /* 0x000000718d7f7812 */ /* 0x004fe400078efcff */
[C---:B------:R-:W-:Y:S02]  /*0ea0*/  ISETP.GT.U32.AND P5, PT, R125.reuse, R120, PT ;  /* 0x000000787d00720c */ /* 0x040fe40003fa4070 */
[-C--:B------:R-:W-:Y:S02]  /*0eb0*/  ISETP.GT.U32.AND P2, PT, R125, R6.reuse, PT ;  /* 0x000000067d00720c */ /* 0x080fe40003f44070 */
[----:B------:R-:W-:Y:S02]  /*0ec0*/  LOP3.LUT R125, R141, 0x79, RZ, 0xfc, !PT ;  /* 0x000000798d7d7812 */ /* 0x000fe400078efcff */
[----:B------:R-:W-:-:S02]  /*0ed0*/  ISETP.GT.U32.AND P3, PT, R127, R6, PT ;  /* 0x000000067f00720c */ /* 0x000fc40003f64070 */
[-C--:B------:R-:W-:Y:S02]  /*0ee0*/  ISETP.GT.U32.AND P1, PT, R127, R120.reuse, PT ;  /* 0x000000787f00720c */ /* 0x080fe40003f24070 */
[C---:B------:R-:W-:Y:S02]  /*0ef0*/  ISETP.GT.U32.AND P6, PT, R125.reuse, R120, PT ;  /* 0x000000787d00720c */ /* 0x040fe40003fc4070 */
[----:B------:R-:W-:Y:S02]  /*0f00*/  ISETP.GT.U32.AND P0, PT, R125, R6, PT ;  /* 0x000000067d00720c */ /* 0x000fe40003f04070 */
[C---:B------:R-:W-:Y:S02]  /*0f10*/  ISETP.GT.U32.AND.EX P2, PT, R146.reuse, RZ, PT, P2 ;  /* 0x000000ff9200720c */ /* 0x040fe40003f44120 */
[----:B------:R-:W-:Y:S02]  /*0f20*/  ISETP.GT.U32.AND.EX P3, PT, R146, RZ, PT, P3 ;  /* 0x000000ff9200720c */ /* 0x000fe40003f64130 */
[----:B------:R-:W-:-:S02]  /*0f30*/  LOP3.LUT R127, R141, 0x78, RZ, 0xfc, !PT ;  /* 0x000000788d7f7812 */ /* 0x000fc400078efcff */
[----:B------:R-:W-:Y:S02]  /*0f40*/  LOP3.LUT R125, R141, 0x60, RZ, 0xfc, !PT ;  /* 0x000000608d7d7812 */ /* 0x000fe400078efcff */
[----:B------:R-:W-:Y:S02]  /*0f50*/  ISETP.GT.U32.AND.EX P5, PT, R146, RZ, PT, P5 ;  /* 0x000000ff9200720c */ /* 0x000fe40003fa4150 */
[----:B------:R-:W-:Y:S02]  /*0f60*/  SEL R138, RZ, 0x1fffe, !P2 ;  /* 0x0001fffeff8a7807 */ /* 0x000fe40005000000 */
[----:B------:R-:W-:Y:S02]  /*0f70*/  SEL R137, RZ, 0x1, !P3 ;  /* 0x00000001ff897807 */ /* 0x000fe40005800000 */
[-C--:B------:R-:W-:Y:S02]  /*0f80*/  ISETP.GT.U32.AND P4, PT, R127, R120.reuse, PT ;  /* 0x000000787f00720c */ /* 0x080fe40003f84070 */
[----:B------:R-:W-:-:S02]  /*0f90*/  ISETP.GT.U32.AND P2, PT, R125, R120, PT ;  /* 0x000000787d00720c */ /* 0x000fc40003f44070 */
[-C--:B------:R-:W-:Y:S02]  /*0fa0*/  ISETP.GT.U32.AND P3, PT, R125, R6.reuse, PT ;  /* 0x000000067d00720c */ /* 0x080fe40003f64070 */
[C---:B------:R-:W-:Y:S02]  /*0fb0*/  ISETP.GT.U32.AND.EX P6, PT, R146.reuse, RZ, PT, P6 ;  /* 0x000000ff9200720c */ /* 0x040fe40003fc4160 */
[----:B------:R-:W-:Y:S02]  /*0fc0*/  LOP3.LUT R125, R141, 0x61, RZ, 0xfc, !PT ;  /* 0x000000618d7d7812 */ /* 0x000fe400078efcff */
[----:B------:R-:W-:Y:S02]  /*0fd0*/  SEL R136, RZ, 0x7fff8, !P5 ;  /* 0x0007fff8ff887807 */ /* 0x000fe40006800000 */
[----:B------:R-:W-:Y:S02]  /*0fe0*/  ISETP.GT.U32.AND P5, PT, R127, R6, PT ;  /* 0x000000067f00720c */ /* 0x000fe40003fa4070 */
[----:B------:R-:W-:-:S02]  /*0ff0*/  ISETP.GT.U32.AND.EX P1, PT, R146, RZ, PT, P1 ;  /* 0x000000ff9200720c */ /* 0x000fc40003f24110 */
[C---:B------:R-:W-:Y:S02]  /*1000*/  ISETP.GT.U32.AND.EX P4, PT, R146.reuse, RZ, PT, P4 ;  /* 0x000000ff9200720c */ /* 0x040fe40003f84140 */
[----:B---3--:R-:W-:Y:S02]  /*1010*/  SEL R131, RZ, 0x4, !P6 ;  /* 0x00000004ff837807 */ /* 0x008fe40007000000 */
[----:B------:R-:W-:Y:S02]  /*1020*/  ISETP.GT.U32.AND P6, PT, R125, R120, PT ;  /* 0x000000787d00720c */ /* 0x000fe40003fc4070 */
[----:B------:R-:W-:Y:S02]  /*1030*/  SEL R135, RZ, 0x4, !P1 ;  /* 0x00000004ff877807 */ /* 0x000fe40004800000 */
[----:B------:R-:W-:Y:S02]  /*1040*/  ISETP.GT.U32.AND.EX P5, PT, R146, RZ, PT, P5 ;  /* 0x000000ff9200720c */ /* 0x000fe40003fa4150 */
[----:B------:R-:W-:-:S02]  /*1050*/  IADD3 R127, P1, R141, 0x8, RZ ;  /* 0x000000088d7f7810 */ /* 0x000fc40007f3e0ff */
[----:B------:R-:W-:Y:S02]  /*1060*/  SEL R132, RZ, 0x7fff8, !P4 ;  /* 0x0007fff8ff847807 */ /* 0x000fe40006000000 */
[----:B------:R-:W-:Y:S02]  /*1070*/  ISETP.GT.U32.AND P4, PT, R125, R6, PT ;  /* 0x000000067d00720c */ /* 0x000fe40003f84070 */
[C---:B------:R-:W-:Y:S02]  /*1080*/  ISETP.GT.U32.AND.EX P3, PT, R146.reuse, RZ, PT, P3 ;  /* 0x000000ff9200720c */ /* 0x040fe40003f64130 */
[----:B------:R-:W-:Y:S02]  /*1090*/  ISETP.GT.U32.AND.EX P6, PT, R146, RZ, PT, P6 ;  /* 0x000000ff9200720c */ /* 0x000fe40003fc4160 */
[C---:B------:R-:W-:Y:S02]  /*10a0*/  LOP3.LUT R125, R141.reuse, 0x69, RZ, 0xfc, !PT ;  /* 0x000000698d7d7812 */ /* 0x040fe400078efcff */
[----:B----4-:R-:W-:-:S02]  /*10b0*/  LOP3.LUT R133, R141, 0x68, RZ, 0xfc, !PT ;  /* 0x000000688d857812 */ /* 0x010fc400078efcff */
[----:B------:R-:W-:Y:S02]  /*10c0*/  SEL R134, RZ, 0x1fffe, !P5 ;  /* 0x0001fffeff867807 */ /* 0x000fe40006800000 */
[----:B------:R-:W-:Y:S02]  /*10d0*/  ISETP.GT.U32.AND P5, PT, R127, R120, PT ;  /* 0x000000787f00720c */ /* 0x000fe40003fa4070 */
[----:B------:R-:W-:Y:S02]  /*10e0*/  SEL R130, RZ, 0x1fffe, !P3 ;  /* 0x0001fffeff827807 */ /* 0x000fe40005800000 */
[----:B------:R-:W-:Y:S02]  /*10f0*/  SEL R127, RZ, 0x4, !P6 ;  /* 0x00000004ff7f7807 */ /* 0x000fe40007000000 */
[-C--:B------:R-:W-:Y:S02]  /*1100*/  ISETP.GT.U32.AND P3, PT, R125, R6.reuse, PT ;  /* 0x000000067d00720c */ /* 0x080fe40003f64070 */
[----:B------:R-:W-:-:S02]  /*1110*/  ISETP.GT.U32.AND P6, PT, R133, R6, PT ;  /* 0x000000068500720c */ /* 0x000fc40003fc4070 */
[C---:B------:R-:W-:Y:S02]  /*1120*/  ISETP.GT.U32.AND.EX P2, PT, R146.reuse, RZ, PT, P2 ;  /* 0x000000ff9200720c */ /* 0x040fe40003f44120 */
[C---:B------:R-:W-:Y:S02]  /*1130*/  ISETP.GT.U32.AND.EX P3, PT, R146.reuse, RZ, PT, P3 ;  /* 0x000000ff9200720c */ /* 0x040fe40003f64130 */
[C---:B------:R-:W-:Y:S02]  /*1140*/  ISETP.GT.U32.AND.EX P6, PT, R146.reuse, RZ, PT, P6 ;  /* 0x000000ff9200720c */ /* 0x040fe40003fc4160 */
[----:B------:R-:W-:Y:S02]  /*1150*/  ISETP.GT.U32.AND.EX P4, PT, R146, RZ, PT, P4 ;  /* 0x000000ff9200720c */ /* 0x000fe40003f84140 */
[----:B------:R-:W-:Y:S02]  /*1160*/  SEL R128, RZ, 0x7fff8, !P2 ;  /* 0x0007fff8ff807807 */ /* 0x000fe40005000000 */
[----:B------:R-:W-:-:S02]  /*1170*/  ISETP.GT.U32.AND P2, PT, R125, R120, PT ;  /* 0x000000787d00720c */ /* 0x000fc40003f44070 */
[----:B------:R-:W-:Y:S02]  /*1180*/  SEL R125, RZ, 0x1, !P3 ;  /* 0x00000001ff7d7807 */ /* 0x000fe40005800000 */
[----:B------:R-:W-:Y:S02]  /*1190*/  SEL R126, RZ, 0x1fffe, !P6 ;  /* 0x0001fffeff7e7807 */ /* 0x000fe40007000000 */
[----:B------:R-:W-:Y:S02]  /*11a0*/  SEL R129, RZ, 0x1, !P4 ;  /* 0x00000001ff817807 */ /* 0x000fe40006000000 */
[----:B------:R-:W-:Y:S01]  /*11b0*/  ISETP.GT.U32.AND P4, PT, R133, R120, PT ;  /* 0x000000788500720c */ /* 0x000fe20003f84070 */
[----:B------:R-:W-:Y:S01]  /*11c0*/  IMAD.IADD R126, R125, 0x1, R126 ;  /* 0x000000017d7e7824 */ /* 0x000fe200078e027e */
[C---:B------:R-:W-:Y:S02]  /*11d0*/  ISETP.GT.U32.AND.EX P2, PT, R146.reuse, RZ, PT, P2 ;  /* 0x000000ff9200720c */ /* 0x040fe40003f44120 */
[----:B------:R-:W-:-:S02]  /*11e0*/  ISETP.GT.U32.AND.EX P4, PT, R146, RZ, PT, P4 ;  /* 0x000000ff9200720c */ /* 0x000fc40003f84140 */
[----:B------:R-:W-:Y:S02]  /*11f0*/  SEL R124, RZ, 0x4, !P2 ;  /* 0x00000004ff7c7807 */ /* 0x000fe40005000000 */
[----:B------:R-:W-:Y:S02]  /*1200*/  SEL R125, RZ, 0x7fff8, !P4 ;  /* 0x0007fff8ff7d7807 */ /* 0x000fe40006000000 */
[----:B------:R-:W-:Y:S01]  /*1210*/  LOP3.LUT R126, R126, 0x3, RZ, 0xc0, !PT ;  /* 0x000000037e7e7812 */ /* 0x000fe200078ec0ff */
[----:B------:R-:W-:Y:S01]  /*1220*/  IMAD.IADD R129, R129, 0x1, R130 ;  /* 0x0000000181817824 */ /* 0x000fe200078e0282 */
[----:B------:R-:W-:Y:S02]  /*1230*/  ISETP.GT.U32.AND.EX P0, PT, R146, RZ, PT, P0 ;  /* 0x000000ff9200720c */ /* 0x000fe40003f04100 */
[----:B------:R-:W-:Y:S01]  /*1240*/  IADD3 R144, R126, R125, R124 ;  /* 0x0000007d7e907210 */ /* 0x000fe20007ffe07c */
[----:B------:R-:W-:Y:S01]  /*1250*/  IMAD.X R126, RZ, RZ, R146, P1 ;  /* 0x000000ffff7e7224 */ /* 0x000fe200008e0692 */
[----:B------:R-:W-:Y:S01]  /*1260*/  IADD3 R167, P1, R141, 0x11, RZ ;  /* 0x000000118da77810 */ /* 0x000fe20007f3e0ff */
[----:B------:R-:W-:Y:S01]  /*1270*/  IMAD.IADD R137, R137, 0x1, R138 ;  /* 0x0000000189897824 */ /* 0x000fe200078e028a */
[----:B------:R-:W-:-:S02]  /*1280*/  SEL R133, RZ, 0x1, !P0 ;  /* 0x00000001ff857807 */ /* 0x000fc40004000000 */
[----:B------:R-:W-:Y:S01]  /*1290*/  LOP3.LUT R129, R129, 0x3, RZ, 0xc0, !PT ;  /* 0x0000000381817812 */ /* 0x000fe200078ec0ff */
[----:B------:R-:W-:Y:S01]  /*12a0*/  IMAD.X R158, RZ, RZ, R146, P1 ;  /* 0x000000ffff9e7224 */ /* 0x000fe200008e0692 */
[----:B------:R-:W-:Y:S01]  /*12b0*/  IADD3 R161, P1, R141, 0x20, RZ ;  /* 0x000000208da17810 */ /* 0x000fe20007f3e0ff */
[----:B------:R-:W-:Y:S01]  /*12c0*/  IMAD.IADD R133, R133, 0x1, R134 ;  /* 0x0000000185857824 */ /* 0x000fe200078e0286 */
[----:B------:R-:W-:Y:S02]  /*12d0*/  LOP3.LUT R137, R137, 0x3, RZ, 0xc0, !PT ;  /* 0x0000000389897812 */ /* 0x000fe400078ec0ff */
[----:B------:R-:W-:Y:S02]  /*12e0*/  IADD3 R145, R129, R128, R127 ;  /* 0x0000008081917210 */ /* 0x000fe40007ffe07f */
[----:B------:R-:W-:Y:S01]  /*12f0*/  IADD3 R127, P4, R141, 0x10, RZ ;  /* 0x000000108d7f7810 */ /* 0x000fe20007f9e0ff */
[----:B------:R-:W-:Y:S01]  /*1300*/  IMAD.X R155, RZ, RZ, R146, P1 ;  /* 0x000000ffff9b7224 */ /* 0x000fe200008e0692 */
[----:B------:R-:W-:-:S02]  /*1310*/  IADD3 R148, R137, R136, R135 ;  /* 0x0000008889947210 */ /* 0x000fc40007ffe087 */
[----:B------:R-:W-:Y:S01]  /*1320*/  IADD3 R137, P1, R141, 0x29, RZ ;  /* 0x000000298d897810 */ /* 0x000fe20007f3e0ff */
[--C-:B------:R-:W-:Y:S01]  /*1330*/  IMAD.X R159, RZ, RZ, R146.reuse, P4 ;  /* 0x000000ffff9f7224 */ /* 0x100fe200020e0692 */
[----:B------:R-:W-:Y:S02]  /*1340*/  LOP3.LUT R133, R133, 0x3, RZ, 0xc0, !PT ;  /* 0x0000000385857812 */ /* 0x000fe400078ec0ff */
[C---:B------:R-:W-:Y:S01]  /*1350*/  IADD3 R125, P4, R141.reuse, 0x19, RZ ;  /* 0x000000198d7d7810 */ /* 0x040fe20007f9e0ff */
[--C-:B------:R-:W-:Y:S01]  /*1360*/  IMAD.X R152, RZ, RZ, R146.reuse, P1 ;  /* 0x000000ffff987224 */ /* 0x100fe200008e0692 */
[----:B------:R-:W-:Y:S02]  /*1370*/  IADD3 R139, P2, R141, 0x9, RZ ;  /* 0x000000098d8b7810 */ /* 0x000fe40007f5e0ff */
[----:B------:R-:W-:Y:S02]  /*1380*/  IADD3 R143, R133, R132, R131 ;  /* 0x00000084858f7210 */ /* 0x000fe40007ffe083 */
[----:B------:R-:W-:Y:S01]  /*1390*/  IADD3 R133, P1, R141, 0x31, RZ ;  /* 0x000000318d857810 */ /* 0x000fe20007f3e0ff */
[----:B------:R-:W-:Y:S01]  /*13a0*/  IMAD.X R156, RZ, RZ, R146, P4 ;  /* 0x000000ffff9c7224 */ /* 0x000fe200020e0692 */
[----:B------:R-:W-:-:S02]  /*13b0*/  ISETP.GT.U32.AND P3, PT, R139, R120, PT ;  /* 0x000000788b00720c */ /* 0x000fc40003f64070 */
[----:B------:R-:W-:Y:S02]  /*13c0*/  ISETP.GT.U32.AND P6, PT, R139, R6, PT ;  /* 0x000000068b00720c */ /* 0x000fe40003fc4070 */
[C---:B------:R-:W-:Y:S01]  /*13d0*/  IADD3 R139, P4, R141.reuse, 0x28, RZ ;  /* 0x000000288d8b7810 */ /* 0x040fe20007f9e0ff */
[----:B------:R-:W-:Y:S01]  /*13e0*/  IMAD.X R150, RZ, RZ, R146, P1 ;  /* 0x000000ffff967224 */ /* 0x000fe200008e0692 */
[----:B------:R-:W-:-:S03]  /*13f0*/  IADD3 R129, P1, R141, 0x38, RZ ;  /* 0x000000388d817810 */ /* 0x000fc60007f3e0ff */
[--C-:B------:R-:W-:Y:S01]  /*1400*/  IMAD.X R153, RZ, RZ, R146.reuse, P4 ;  /* 0x000000ffff997224 */ /* 0x100fe200020e0692 */
[----:B------:R-:W-:Y:S01]  /*1410*/  ISETP.GE.U32.AND P4, PT, R141, R120, PT ;  /* 0x000000788d00720c */ /* 0x000fe20003f86070 */
[----:B------:R-:W-:Y:S02]  /*1420*/  WARPGROUP.DEPBAR.LE gsb0, 0x0 ;  /* 0x00008000000079c5 */ /* 0x000fe40000010000 */
[----:B------:R-:W-:Y:S02]  /*1430*/  IMAD.X R149, RZ, RZ, R146, P1 ;  /* 0x000000ffff957224 */ /* 0x000fe400008e0692 */
[----:B------:R-:W-:Y:S01]  /*1440*/  FMUL R25, R25, UR17 ;  /* 0x0000001119197c20 */ /* 0x000fe20008400000 */
[----:B------:R-:W-:Y:S02]  /*1450*/  IADD3 R131, P1, R141, 0x39, RZ ;  /* 0x000000398d837810 */ /* 0x000fe40007f3e0ff */
[----:B------:R-:W-:-:S03]  /*1460*/  ISETP.GE.U32.AND.EX P4, PT, R146, RZ, PT, P4 ;  /* 0x000000ff9200720c */ /* 0x000fc60003f86140 */
[--C-:B------:R-:W-:Y:S01]  /*1470*/  IMAD.X R147, RZ, RZ, R146.reuse, P1 ;  /* 0x000000ffff937224 */ /* 0x100fe200008e0692 */
[----:B------:R-:W-:Y:S02]  /*1480*/  FSEL R25, R25, -INF , !P4 ;  /* 0xff80000019197808 */ /* 0x000fe40006000000 */
[C---:B------:R-:W-:Y:S02]  /*1490*/  ISETP.GT.U32.AND P1, PT, R127.reuse, R120, PT ;  /* 0x000000787f00720c */ /* 0x040fe40003f24070 */
[----:B------:R-:W-:Y:S01]  /*14a0*/  ISETP.GT.U32.AND P4, PT, R127, R6, PT ;  /* 0x000000067f00720c */ /* 0x000fe20003f84070 */
[----:B------:R-:W-:Y:S01]  /*14b0*/  FMUL R127, R27, UR17 ;  /* 0x000000111b7f7c20 */ /* 0x000fe20008400000 */
[----:B------:R-:W-:Y:S01]  /*14c0*/  FMUL R27, R28, UR17 ;  /* 0x000000111c1b7c20 */ /* 0x000fe20008400000 */
[----:B------:R-:W-:Y:S01]  /*14d0*/  ISETP.GT.U32.AND.EX P5, PT, R126, RZ, PT, P5 ;  /* 0x000000ff7e00720c */ /* 0x000fe20003fa4150 */
[----:B------:R-:W-:-:S03]  /*14e0*/  IMAD.X R124, RZ, RZ, R146, P2 ;  /* 0x000000ffff7c7224 */ /* 0x000fc600010e0692 */
[----:B------:R-:W-:Y:S02]  /*14f0*/  FSEL R27, R27, -INF , !P5 ;  /* 0xff8000001b1b7808 */ /* 0x000fe40006800000 */
[----:B------:R-:W-:Y:S01]  /*1500*/  ISETP.GT.U32.AND P5, PT, R167, R6, PT ;  /* 0x00000006a700720c */ /* 0x000fe20003fa4070 */
[----:B------:R-:W-:Y:S01]  /*1510*/  FMUL R134, R35, UR17 ;  /* 0x0000001123867c20 */ /* 0x000fe20008400000 */
[----:B------:R-:W-:Y:S02]  /*1520*/  IADD3 R163, P2, R141, 0x18, RZ ;  /* 0x000000188da37810 */ /* 0x000fe40007f5e0ff */
[----:B------:R-:W-:-:S03]  /*1530*/  ISETP.GT.U32.AND.EX P5, PT, R158, RZ, PT, P5 ;  /* 0x000000ff9e00720c */ /* 0x000fc60003fa4150 */
[--C-:B------:R-:W-:Y:S01]  /*1540*/  IMAD.X R157, RZ, RZ, R146.reuse, P2 ;  /* 0x000000ffff9d7224 */ /* 0x100fe200010e0692 */
[----:B------:R-:W-:Y:S02]  /*1550*/  IADD3 R165, P2, R141, 0x21, RZ ;  /* 0x000000218da57810 */ /* 0x000fe40007f5e0ff */
[----:B------:R-:W-:Y:S02]  /*1560*/  FSEL R134, R134, -INF , !P5 ;  /* 0xff80000086867808 */ /* 0x000fe40006800000 */
[----:B------:R-:W-:Y:S01]  /*1570*/  ISETP.GT.U32.AND P5, PT, R125, R6, PT ;  /* 0x000000067d00720c */ /* 0x000fe20003fa4070 */
[----:B------:R-:W-:Y:S01]  /*1580*/  FMUL R130, R39, UR17 ;  /* 0x0000001127827c20 */ /* 0x000fe20008400000 */
[----:B------:R-:W-:Y:S01]  /*1590*/  IMAD.X R154, RZ, RZ, R146, P2 ;  /* 0x000000ffff9a7224 */ /* 0x000fe200010e0692 */
[----:B------:R-:W-:Y:S02]  /*15a0*/  IADD3 R135, P2, R141, 0x30, RZ ;  /* 0x000000308d877810 */ /* 0x000fe40007f5e0ff */
[----:B------:R-:W-:-:S04]  /*15b0*/  ISETP.GT.U32.AND.EX P5, PT, R156, RZ, PT, P5 ;  /* 0x000000ff9c00720c */ /* 0x000fc80003fa4150 */
[----:B------:R-:W-:Y:S01]  /*15c0*/  FSEL R130, R130, -INF , !P5 ;  /* 0xff80000082827808 */ /* 0x000fe20006800000 */
[----:B------:R-:W-:Y:S01]  /*15d0*/  IMAD.X R151, RZ, RZ, R146, P2 ;  /* 0x000000ffff977224 */ /* 0x000fe200010e0692 */
[-C--:B------:R-:W-:Y:S01]  /*15e0*/  ISETP.GT.U32.AND P5, PT, R165, R6.reuse, PT ;  /* 0x00000006a500720c */ /* 0x080fe20003fa4070 */
[----:B------:R-:W-:Y:S01]  /*15f0*/  FMUL R126, R43, UR17 ;  /* 0x000000112b7e7c20 */ /* 0x000fe20008400000 */
[----:B------:R-:W-:Y:S01]  /*1600*/  ISETP.GT.U32.AND P2, PT, R141, R6, PT ;  /* 0x000000068d00720c */ /* 0x000fe20003f44070 */
[----:B------:R-:W-:Y:S01]  /*1610*/  FMUL R140, R26, UR17 ;  /* 0x000000111a8c7c20 */ /* 0x000fe20008400000 */
[----:B------:R-:W-:Y:S02]  /*1620*/  ISETP.GT.U32.AND.EX P5, PT, R154, RZ, PT, P5 ;  /* 0x000000ff9a00720c */ /* 0x000fe40003fa4150 */
[----:B------:R-:W-:Y:S01]  /*1630*/  ISETP.GT.U32.AND.EX P2, PT, R146, RZ, PT, P2 ;  /* 0x000000ff9200720c */ /* 0x000fe20003f44120 */
[----:B------:R-:W-:Y:S01]  /*1640*/  FMUL R26, R29, UR17 ;  /* 0x000000111d1a7c20 */ /* 0x000fe20008400000 */
[----:B------:R-:W-:-:S02]  /*1650*/  FSEL R126, R126, -INF , !P5 ;  /* 0xff8000007e7e7808 */ /* 0x000fc40006800000 */
[-C--:B------:R-:W-:Y:S02]  /*1660*/  ISETP.GT.U32.AND P5, PT, R137, R6.reuse, PT ;  /* 0x000000068900720c */ /* 0x080fe40003fa4070 */
[----:B------:R-:W-:Y:S02]  /*1670*/  FSEL R140, R140, -INF , !P2 ;  /* 0xff8000008c8c7808 */ /* 0x000fe40005000000 */
[----:B------:R-:W-:Y:S01]  /*1680*/  ISETP.GT.U32.AND.EX P3, PT, R124, RZ, PT, P3 ;  /* 0x000000ff7c00720c */ /* 0x000fe20003f64130 */
[----:B------:R-:W-:Y:S01]  /*1690*/  FMUL R136, R34, UR17 ;  /* 0x0000001122887c20 */ /* 0x000fe20008400000 */
[----:B------:R-:W-:Y:S02]  /*16a0*/  ISETP.GE.U32.AND P2, PT, R141, R6, PT ;  /* 0x000000068d00720c */ /* 0x000fe40003f46070 */
[----:B------:R-:W-:Y:S01]  /*16b0*/  ISETP.GT.U32.AND.EX P6, PT, R124, RZ, PT, P6 ;  /* 0x000000ff7c00720c */ /* 0x000fe20003fc4160 */
[----:B------:R-:W-:Y:S01]  /*16c0*/  FMUL R124, R47, UR17 ;  /* 0x000000112f7c7c20 */ /* 0x000fe20008400000 */
[----:B------:R-:W-:-:S02]  /*16d0*/  ISETP.GT.U32.AND.EX P4, PT, R159, RZ, PT, P4 ;  /* 0x000000ff9f00720c */ /* 0x000fc40003f84140 */
[----:B------:R-:W-:Y:S02]  /*16e0*/  ISETP.GT.U32.AND.EX P5, PT, R152, RZ, PT, P5 ;  /* 0x000000ff9800720c */ /* 0x000fe40003fa4150 */
[----:B------:R-:W-:Y:S01]  /*16f0*/  FSEL R26, R26, -INF , !P3 ;  /* 0xff8000001a1a7808 */ /* 0x000fe20005800000 */
[----:B------:R-:W-:Y:S01]  /*1700*/  FMUL R138, R31, UR17 ;  /* 0x000000111f8a7c20 */ /* 0x000fe20008400000 */
[----:B------:R-:W-:Y:S02]  /*1710*/  ISETP.GE.U32.AND.EX P2, PT, R146, RZ, PT, P2 ;  /* 0x000000ff9200720c */ /* 0x000fe40003f46120 */
[----:B------:R-:W-:Y:S01]  /*1720*/  ISETP.GT.U32.AND P3, PT, R141, R120, PT ;  /* 0x000000788d00720c */ /* 0x000fe20003f64070 */
[----:B------:R-:W-:Y:S01]  /*1730*/  FMUL R142, R30, UR17 ;  /* 0x000000111e8e7c20 */ /* 0x000fe20008400000 */
[----:B------:R-:W-:Y:S02]  /*1740*/  FSEL R136, R136, -INF , !P4 ;  /* 0xff80000088887808 */ /* 0x000fe40006000000 */
[----:B------:R-:W-:-:S02]  /*1750*/  FSEL R124, R124, -INF , !P5 ;  /* 0xff8000007c7c7808 */ /* 0x000fc40006800000 */
[----:B------:R-:W-:Y:S01]  /*1760*/  ISETP.GT.U32.AND P4, PT, R125, R120, PT ;  /* 0x000000787d00720c */ /* 0x000fe20003f84070 */
[----:B------:R-:W-:Y:S01]  /*1770*/  FMUL R125, R46, UR17 ;  /* 0x000000112e7d7c20 */ /* 0x000fe20008400000 */
[-C--:B------:R-:W-:Y:S01]  /*1780*/  ISETP.GT.U32.AND P5, PT, R133, R6.reuse, PT ;  /* 0x000000068500720c */ /* 0x080fe20003fa4070 */
[----:B------:R-:W-:Y:S01]  /*1790*/  FMUL R46, R50, UR17 ;  /* 0x00000011322e7c20 */ /* 0x000fe20008400000 */
[----:B------:R-:W-:Y:S02]  /*17a0*/  FSEL R127, R127, -INF , !P2 ;  /* 0xff8000007f7f7808 */ /* 0x000fe40005000000 */
[----:B------:R-:W-:Y:S01]  /*17b0*/  ISETP.GT.U32.AND.EX P3, PT, R146, RZ, PT, P3 ;  /* 0x000000ff9200720c */ /* 0x000fe20003f64130 */
[----:B------:R-:W-:Y:S01]  /*17c0*/  FMUL R50, R51, UR17 ;  /* 0x0000001133327c20 */ /* 0x000fe20008400000 */
[----:B------:R-:W-:Y:S02]  /*17d0*/  FSEL R138, R138, -INF , !P6 ;  /* 0xff8000008a8a7808 */ /* 0x000fe40007000000 */
[----:B------:R-:W-:-:S02]  /*17e0*/  ISETP.GT.U32.AND P6, PT, R163, R6, PT ;  /* 0x00000006a300720c */ /* 0x000fc40003fc4070 */
[----:B------:R-:W-:Y:S02]  /*17f0*/  ISETP.GT.U32.AND.EX P5, PT, R150, RZ, PT, P5 ;  /* 0x000000ff9600720c */ /* 0x000fe40003fa4150 */
[----:B------:R-:W-:Y:S02]  /*1800*/  FSEL R142, R142, -INF , !P3 ;  /* 0xff8000008e8e7808 */ /* 0x000fe40005800000 */
[----:B------:R-:W-:Y:S01]  /*1810*/  FMNMX R35, R140, R127, !PT ;  /* 0x0000007f8c237209 */ /* 0x000fe20007800000 */
[----:B------:R-:W-:Y:S01]  /*1820*/  FMUL R132, R38, UR17 ;  /* 0x0000001126847c20 */ /* 0x000fe20008400000 */
[----:B------:R-:W-:Y:S02]  /*1830*/  ISETP.GT.U32.AND.EX P6, PT, R157, RZ, PT, P6 ;  /* 0x000000ff9d00720c */ /* 0x000fe40003fc4160 */
[----:B------:R-:W-:Y:S02]  /*1840*/  FSEL R50, R50, -INF , !P5 ;  /* 0xff80000032327808 */ /* 0x000fe40006800000 */
[----:B------:R-:W-:-:S02]  /*1850*/  ISETP.GT.U32.AND P5, PT, R131, R6, PT ;  /* 0x000000068300720c */ /* 0x000fc40003fa4070 */
[----:B------:R-:W-:Y:S01]  /*1860*/  FMNMX R35, R142, R35, !PT ;  /* 0x000000238e237209 */ /* 0x000fe20007800000 */
[----:B------:R-:W-:Y:S01]  /*1870*/  FMUL R128, R42, UR17 ;  /* 0x000000112a807c20 */ /* 0x000fe20008400000 */
[----:B------:R-:W-:Y:S01]  /*1880*/  FSEL R132, R132, -INF , !P6 ;  /* 0xff80000084847808 */ /* 0x000fe20007000000 */
[----:B------:R-:W-:Y:S01]  /*1890*/  FMUL R42, R55, UR17 ;  /* 0x00000011372a7c20 */ /* 0x000fe20008400000 */
[----:B------:R-:W-:Y:S02]  /*18a0*/  ISETP.GT.U32.AND P6, PT, R161, R6, PT ;  /* 0x00000006a100720c */ /* 0x000fe40003fc4070 */
[----:B------:R-:W-:Y:S02]  /*18b0*/  ISETP.GT.U32.AND.EX P5, PT, R147, RZ, PT, P5 ;  /* 0x000000ff9300720c */ /* 0x000fe40003fa4150 */
[----:B------:R-:W-:Y:S02]  /*18c0*/  FMNMX R35, R138, R35, !PT ;  /* 0x000000238a237209 */ /* 0x000fe40007800000 */
[----:B------:R-:W-:-:S02]  /*18d0*/  LOP3.LUT R55, R141, 0x40, RZ, 0xfc, !PT ;  /* 0x000000408d377812 */ /* 0x000fc400078efcff */
[----:B------:R-:W-:Y:S02]  /*18e0*/  ISETP.GT.U32.AND.EX P6, PT, R155, RZ, PT, P6 ;  /* 0x000000ff9b00720c */ /* 0x000fe40003fc4160 */
[----:B------:R-:W-:Y:S02]  /*18f0*/  LOP3.LUT R143, R143, 0xf, RZ, 0xc0, !PT ;  /* 0x0000000f8f8f7812 */ /* 0x000fe400078ec0ff */
[----:B------:R-:W-:Y:S02]  /*1900*/  FSEL R42, R42, -INF , !P5 ;  /* 0xff8000002a2a7808 */ /* 0x000fe40006800000 */
[----:B------:R-:W-:Y:S02]  /*1910*/  FMNMX R35, R136, R35, !PT ;  /* 0x0000002388237209 */ /* 0x000fe40007800000 */
[----:B------:R-:W-:Y:S01]  /*1920*/  ISETP.GT.U32.AND P5, PT, R55, R6, PT ;  /* 0x000000063700720c */ /* 0x000fe20003fa4070 */
[----:B------:R-:W-:Y:S01]  /*1930*/  FMUL R38, R58, UR17 ;  /* 0x000000113a267c20 */ /* 0x000fe20008400000 */
[----:B------:R-:W-:Y:S01]  /*1940*/  FSEL R128, R128, -INF , !P6 ;  /* 0xff80000080807808 */ /* 0x000fe20007000000 */
[----:B------:R-:W-:Y:S01]  /*1950*/  IMAD R148, R148, 0x10, R143 ;  /* 0x0000001094947824 */ /* 0x000fe200078e028f */
[----:B------:R-:W-:-:S02]  /*1960*/  FMNMX R35, R134, R35, !PT ;  /* 0x0000002386237209 */ /* 0x000fc40007800000 */
[----:B------:R-:W-:Y:S02]  /*1970*/  ISETP.GT.U32.AND P6, PT, R139, R6, PT ;  /* 0x000000068b00720c */ /* 0x000fe40003fc4070 */
[----:B------:R-:W-:Y:S02]  /*1980*/  ISETP.GT.U32.AND.EX P5, PT, R146, RZ, PT, P5 ;  /* 0x000000ff9200720c */ /* 0x000fe40003fa4150 */
[----:B------:R-:W-:Y:S02]  /*1990*/  LOP3.LUT R143, R141, 0x41, RZ, 0xfc, !PT ;  /* 0x000000418d8f7812 */ /* 0x000fe400078efcff */
[----:B------:R-:W-:Y:S02]  /*19a0*/  FMNMX R39, R132, R35, !PT ;  /* 0x0000002384277209 */ /* 0x000fe40007800000 */
[----:B------:R-:W-:Y:S02]  /*19b0*/  ISETP.GT.U32.AND.EX P6, PT, R153, RZ, PT, P6 ;  /* 0x000000ff9900720c */ /* 0x000fe40003fc4160 */
[----:B------:R-:W-:-:S02]  /*19c0*/  FSEL R38, R38, -INF , !P5 ;  /* 0xff80000026267808 */ /* 0x000fc40006800000 */
[-C--:B------:R-:W-:Y:S01]  /*19d0*/  ISETP.GT.U32.AND P5, PT, R143, R6.reuse, PT ;  /* 0x000000068f00720c */ /* 0x080fe20003fa4070 */
[----:B------:R-:W-:Y:S01]  /*19e0*/  FMUL R31, R59, UR17 ;  /* 0x000000113b1f7c20 */ /* 0x000fe20008400000 */
[----:B------:R-:W-:Y:S02]  /*19f0*/  FMNMX R39, R130, R39, !PT ;  /* 0x0000002782277209 */ /* 0x000fe40007800000 */
[----:B------:R-:W-:Y:S02]  /*1a00*/  FSEL R125, R125, -INF , !P6 ;  /* 0xff8000007d7d7808 */ /* 0x000fe40007000000 */
[----:B------:R-:W-:Y:S02]  /*1a10*/  ISETP.GT.U32.AND P6, PT, R135, R6, PT ;  /* 0x000000068700720c */ /* 0x000fe40003fc4070 */
[----:B------:R-:W-:Y:S01]  /*1a20*/  ISETP.GT.U32.AND.EX P5, PT, R146, RZ, PT, P5 ;  /* 0x000000ff9200720c */ /* 0x000fe20003fa4150 */
[----:B------:R-:W-:Y:S01]  /*1a30*/  IMAD.SHL.U32 R28, R144, 0x100, RZ ;  /* 0x00000100901c7824 */ /* 0x000fe200078e00ff */
[----:B------:R-:W-:Y:S01]  /*1a40*/  LOP3.LUT R59, R141, 0x48, RZ, 0xfc, !PT ;  /* 0x000000488d3b7812 */ /* 0x000fe200078efcff */
[----:B------:R-:W-:Y:S01]  /*1a50*/  FMUL R24, R24, UR17 ;  /* 0x0000001118187c20 */ /* 0x000fe20008400000 */
[----:B------:R-:W-:Y:S01]  /*1a60*/  FMNMX R47, R128, R39, !PT ;  /* 0x00000027802f7209 */ /* 0x000fe20007800000 */
[----:B------:R-:W-:Y:S01]  /*1a70*/  FMUL R43, R54, UR17 ;  /* 0x00000011362b7c20 */ /* 0x000fe20008400000 */
[----:B------:R-:W-:-:S02]  /*1a80*/  ISETP.GT.U32.AND.EX P6, PT, R151, RZ, PT, P6 ;  /* 0x000000ff9700720c */ /* 0x000fc40003fc4160 */
[----:B------:R-:W-:Y:S02]  /*1a90*/  FSEL R31, R31, -INF , !P5 ;  /* 0xff8000001f1f7808 */ /* 0x000fe40006800000 */
[----:B------:R-:W-:Y:S02]  /*1aa0*/  ISETP.GT.U32.AND P5, PT, R59, R6, PT ;  /* 0x000000063b00720c */ /* 0x000fe40003fa4070 */
[----:B------:R-:W-:Y:S01]  /*1ab0*/  FMNMX R54, R126, R47, !PT ;  /* 0x0000002f7e367209 */ /* 0x000fe20007800000 */
[----:B------:R-:W-:Y:S01]  /*1ac0*/  FMUL R30, R62, UR17 ;  /* 0x000000113e1e7c20 */ /* 0x000fe20008400000 */
[----:B------:R-:W-:Y:S02]  /*1ad0*/  LOP3.LUT R28, R28, 0xf00, RZ, 0xe2, !PT ;  /* 0x00000f001c1c7812 */ /* 0x000fe400078ee2ff */
[----:B------:R-:W-:Y:S02]  /*1ae0*/  FSEL R24, R24, -INF , !P3 ;  /* 0xff80000018187808 */ /* 0x000fe40005800000 */
[----:B------:R-:W-:-:S02]  /*1af0*/  FSEL R46, R46, -INF , !P6 ;  /* 0xff8000002e2e7808 */ /* 0x000fc40007000000 */
[----:B------:R-:W-:Y:S02]  /*1b00*/  ISETP.GT.U32.AND P3, PT, R163, R120, PT ;  /* 0x00000078a300720c */ /* 0x000fe40003f64070 */
[----:B------:R-:W-:Y:S02]  /*1b10*/  ISETP.GT.U32.AND P6, PT, R129, R6, PT ;  /* 0x000000068100720c */ /* 0x000fe40003fc4070 */
[----:B------:R-:W-:Y:S02]  /*1b20*/  ISETP.GT.U32.AND.EX P5, PT, R146, RZ, PT, P5 ;  /* 0x000000ff9200720c */ /* 0x000fe40003fa4150 */
[----:B------:R-:W-:Y:S02]  /*1b30*/  LOP3.LUT R163, R141, 0x49, RZ, 0xfc, !PT ;  /* 0x000000498da37812 */ /* 0x000fe400078efcff */
[----:B------:R-:W-:Y:S01]  /*1b40*/  FMNMX R47, R125, R54, !PT ;  /* 0x000000367d2f7209 */ /* 0x000fe20007800000 */
[----:B------:R-:W-:Y:S01]  /*1b50*/  IMAD R28, R145, 0x1000, R28 ;  /* 0x00001000911c7824 */ /* 0x000fe200078e021c */
[----:B------:R-:W-:-:S02]  /*1b60*/  LOP3.LUT R29, R148, 0xff, RZ, 0xc0, !PT ;  /* 0x000000ff941d7812 */ /* 0x000fc400078ec0ff */
[----:B------:R-:W-:Y:S02]  /*1b70*/  ISETP.GT.U32.AND.EX P6, PT, R149, RZ, PT, P6 ;  /* 0x000000ff9500720c */ /* 0x000fe40003fc4160 */
[----:B------:R-:W-:Y:S02]  /*1b80*/  FSEL R30, R30, -INF , !P5 ;  /* 0xff8000001e1e7808 */ /* 0x000fe40006800000 */
[----:B------:R-:W-:Y:S02]  /*1b90*/  ISETP.GT.U32.AND P5, PT, R163, R6, PT ;  /* 0x00000006a300720c */ /* 0x000fe40003fa4070 */
[----:B------:R-:W-:Y:S01]  /*1ba0*/  FMNMX R51, R124, R47, !PT ;  /* 0x0000002f7c337209 */ /* 0x000fe20007800000 */
[----:B------:R-:W-:Y:S01]  /*1bb0*/  IMAD.IADD R28, R28, 0x1, R29 ;  /* 0x000000011c1c7824 */ /* 0x000fe200078e021d */
[----:B------:R-:W-:Y:S01]  /*1bc0*/  FSEL R43, R43, -INF , !P6 ;  /* 0xff8000002b2b7808 */ /* 0x000fe20007000000 */
[----:B------:R-:W-:Y:S01]  /*1bd0*/  FMUL R29, R63, UR17 ;  /* 0x000000113f1d7c20 */ /* 0x000fe20008400000 */
[----:B------:R-:W-:-:S02]  /*1be0*/  ISETP.GT.U32.AND P6, PT, R161, R120, PT ;  /* 0x00000078a100720c */ /* 0x000fc40003fc4070 */
[----:B------:R-:W-:Y:S02]  /*1bf0*/  ISETP.GT.U32.AND.EX P5, PT, R146, RZ, PT, P5 ;  /* 0x000000ff9200720c */ /* 0x000fe40003fa4150 */
[----:B------:R-:W-:Y:S02]  /*1c00*/  FMNMX R51, R46, R51, !PT ;  /* 0x000000332e337209 */ /* 0x000fe40007800000 */
[----:B------:R-:W-:Y:S02]  /*1c10*/  LOP3.LUT R161, R141, 0x50, RZ, 0xfc, !PT ;  /* 0x000000508da17812 */ /* 0x000fe400078efcff */
[----:B------:R-:W-:Y:S02]  /*1c20*/  FSEL R29, R29, -INF , !P5 ;  /* 0xff8000001d1d7808 */ /* 0x000fe40006800000 */
[----:B------:R-:W-:Y:S02]  /*1c30*/  FMNMX R54, R50, R51, !PT ;  /* 0x0000003332367209 */ /* 0x000fe40007800000 */
[----:B------:R-:W-:Y:S01]  /*1c40*/  ISETP.GT.U32.AND P5, PT, R161, R6, PT ;  /* 0x00000006a100720c */ /* 0x000fe20003fa4070 */
[----:B------:R-:W-:Y:S01]  /*1c50*/  FMUL R34, R66, UR17 ;  /* 0x0000001142227c20 */ /* 0x000fe20008400000 */
[----:B------:R-:W-:-:S02]  /*1c60*/  LOP3.LUT R51, R28, 0xffff, RZ, 0xc0, !PT ;  /* 0x0000ffff1c337812 */ /* 0x000fc400078ec0ff */
[----:B------:R-:W-:Y:S01]  /*1c70*/  FMNMX R63, R43, R54, !PT ;  /* 0x000000362b3f7209 */ /* 0x000fe20007800000 */
[----:B------:R-:W-:Y:S01]  /*1c80*/  FMUL R28, R87, UR17 ;  /* 0x00000011571c7c20 */ /* 0x000fe20008400000 */
[----:B------:R-:W-:Y:S02]  /*1c90*/  ISETP.GT.U32.AND.EX P5, PT, R146, RZ, PT, P5 ;  /* 0x000000ff9200720c */ /* 0x000fe40003fa4150 */
[----:B------:R-:W-:Y:S02]  /*1ca0*/  LOP3.LUT R145, R141, 0x51, RZ, 0xfc, !PT ;  /* 0x000000518d917812 */ /* 0x000fe400078efcff */
[----:B------:R-:W-:Y:S02]  /*1cb0*/  SHF.R.U32.HI R54, RZ, 0xd, R51 ;  /* 0x0000000dff367819 */ /* 0x000fe40000011633 */
[----:B------:R-:W-:Y:S02]  /*1cc0*/  FMNMX R63, R42, R63, !PT ;  /* 0x0000003f2a3f7209 */ /* 0x000fe40007800000 */
[----:B------:R-:W-:-:S02]  /*1cd0*/  FSEL R34, R34, -INF , !P5 ;  /* 0xff80000022227808 */ /* 0x000fc40006800000 */
[----:B------:R-:W-:Y:S02]  /*1ce0*/  ISETP.GT.U32.AND P5, PT, R145, R6, PT ;  /* 0x000000069100720c */ /* 0x000fe40003fa4070 */
[----:B------:R-:W-:Y:S01]  /*1cf0*/  FSEL R28, R28, -INF , !P0 ;  /* 0xff8000001c1c7808 */ /* 0x000fe20004000000 */
[----:B------:R-:W-:Y:S01]  /*1d00*/  FMUL R35, R67, UR17 ;  /* 0x0000001143237c20 */ /* 0x000fe20008400000 */
[----:B------:R-:W-:Y:S01]  /*1d10*/  LOP3.LUT P0, RZ, R54, 0x1, RZ, 0xc0, !PT ;  /* 0x0000000136ff7812 */ /* 0x000fe2000780c0ff */
[----:B------:R-:W-:Y:S01]  /*1d20*/  FMUL R54, R74, UR17 ;  /* 0x000000114a367c20 */ /* 0x000fe20008400000 */
[----:B------:R-:W-:Y:S02]  /*1d30*/  FMNMX R58, R38, R63, !PT ;  /* 0x0000003f263a7209 */ /* 0x000fe40007800000 */
[----:B------:R-:W-:Y:S02]  /*1d40*/  ISETP.GT.U32.AND.EX P5, PT, R146, RZ, PT, P5 ;  /* 0x000000ff9200720c */ /* 0x000fe40003fa4150 */
[----:B------:R-:W-:-:S02]  /*1d50*/  LOP3.LUT R67, R141, 0x58, RZ, 0xfc, !PT ;  /* 0x000000588d437812 */ /* 0x000fc400078efcff */
[----:B------:R-:W-:Y:S02]  /*1d60*/  SHF.R.U32.HI R62, RZ, 0xc, R51 ;  /* 0x0000000cff3e7819 */ /* 0x000fe40000011633 */
[----:B------:R-:W-:Y:S02]  /*1d70*/  FMNMX R63, R31, R58, !PT ;  /* 0x0000003a1f3f7209 */ /* 0x000fe40007800000 */
[----:B------:R-:W-:Y:S02]  /*1d80*/  FSEL R35, R35, -INF , !P5 ;  /* 0xff80000023237808 */ /* 0x000fe40006800000 */
[----:B------:R-:W-:Y:S02]  /*1d90*/  FSEL R54, R54, -INF , !P0 ;  /* 0xff80000036367808 */ /* 0x000fe40004000000 */
[----:B------:R-:W-:Y:S02]  /*1da0*/  ISETP.GT.U32.AND P5, PT, R67, R6, PT ;  /* 0x000000064300720c */ /* 0x000fe40003fa4070 */
[----:B------:R-:W-:Y:S01]  /*1db0*/  LOP3.LUT P0, RZ, R62, 0x1, RZ, 0xc0, !PT ;  /* 0x000000013eff7812 */ /* 0x000fe2000780c0ff */
[----:B------:R-:W-:Y:S01]  /*1dc0*/  FMUL R58, R75, UR17 ;  /* 0x000000114b3a7c20 */ /* 0x000fe20008400000 */
[----:B------:R-:W-:Y:S01]  /*1dd0*/  FMNMX R62, R30, R63, !PT ;  /* 0x0000003f1e3e7209 */ /* 0x000fe20007800000 */
[----:B------:R-:W-:Y:S01]  /*1de0*/  FMUL R39, R70, UR17 ;  /* 0x0000001146277c20 */ /* 0x000fe20008400000 */
[----:B------:R-:W-:-:S02]  /*1df0*/  ISETP.GT.U32.AND.EX P5, PT, R146, RZ, PT, P5 ;  /* 0x000000ff9200720c */ /* 0x000fc40003fa4150 */
[----:B------:R-:W-:Y:S02]  /*1e00*/  SHF.R.U32.HI R66, RZ, 0x9, R51 ;  /* 0x00000009ff427819 */ /* 0x000fe40000011633 */
[----:B------:R-:W-:Y:S02]  /*1e10*/  LOP3.LUT R141, R141, 0x59, RZ, 0xfc, !PT ;  /* 0x000000598d8d7812 */ /* 0x000fe400078efcff */
[----:B------:R-:W-:Y:S02]  /*1e20*/  FMNMX R63, R29, R62, !PT ;  /* 0x0000003e1d3f7209 */ /* 0x000fe40007800000 */
[----:B------:R-:W-:Y:S02]  /*1e30*/  FSEL R58, R58, -INF , !P0 ;  /* 0xff8000003a3a7808 */ /* 0x000fe40004000000 */
[----:B------:R-:W-:Y:S02]  /*1e40*/  FSEL R39, R39, -INF , !P5 ;  /* 0xff80000027277808 */ /* 0x000fe40006800000 */
[----:B------:R-:W-:-:S02]  /*1e50*/  LOP3.LUT P0, RZ, R66, 0x1, RZ, 0xc0, !PT ;  /* 0x0000000142ff7812 */ /* 0x000fc4000780c0ff */
[----:B------:R-:W-:Y:S02]  /*1e60*/  ISETP.GT.U32.AND P5, PT, R141, R6, PT ;  /* 0x000000068d00720c */ /* 0x000fe40003fa4070 */
[----:B------:R-:W-:Y:S01]  /*1e70*/  FMNMX R66, R34, R63, !PT ;  /* 0x0000003f22427209 */ /* 0x000fe20007800000 */
[----:B------:R-:W-:Y:S01]  /*1e80*/  FMUL R47, R71, UR17 ;  /* 0x00000011472f7c20 */ /* 0x000fe20008400000 */
[----:B------:R-:W-:Y:S01]  /*1e90*/  ISETP.GT.U32.AND.EX P5, PT, R146, RZ, PT, P5 ;  /* 0x000000ff9200720c */ /* 0x000fe20003fa4150 */
[----:B------:R-:W-:Y:S01]  /*1ea0*/  FMUL R62, R78, UR17 ;  /* 0x000000114e3e7c20 */ /* 0x000fe20008400000 */
[----:B------:R-:W-:Y:S02]  /*1eb0*/  FMNMX R70, R35, R66, !PT ;  /* 0x0000004223467209 */ /* 0x000fe40007800000 */
[----:B------:R-:W-:Y:S02]  /*1ec0*/  SHF.R.U32.HI R63, RZ, 0x8, R51 ;  /* 0x00000008ff3f7819 */ /* 0x000fe40000011633 */
[----:B------:R-:W-:-:S02]  /*1ed0*/  FSEL R47, R47, -INF , !P5 ;  /* 0xff8000002f2f7808 */ /* 0x000fc40006800000 */
[----:B------:R-:W-:Y:S02]  /*1ee0*/  FMNMX R70, R39, R70, !PT ;  /* 0x0000004627467209 */ /* 0x000fe40007800000 */
[----:B------:R-:W-:Y:S02]  /*1ef0*/  FSEL R62, R62, -INF , !P0 ;  /* 0xff8000003e3e7808 */ /* 0x000fe40004000000 */
[----:B------:R-:W-:Y:S02]  /*1f00*/  LOP3.LUT P0, RZ, R63, 0x1, RZ, 0xc0, !PT ;  /* 0x000000013fff7812 */ /* 0x000fe4000780c0ff */
[----:B------:R-:W-:Y:S01]  /*1f10*/  FMNMX R63, R47, R70, !PT ;  /* 0x000000462f3f7209 */ /* 0x000fe20007800000 */
[----:B------:R-:W-:Y:S01]  /*1f20*/  FMUL R66, R79, UR17 ;  /* 0x000000114f427c20 */ /* 0x000fe20008400000 */
[----:B------:R-:W-:Y:S02]  /*1f30*/  SHF.R.U32.HI R71, RZ, 0x5, R51 ;  /* 0x00000005ff477819 */ /* 0x000fe40000011633 */
[----:B------:R-:W-:Y:S01]  /*1f40*/  FMNMX R63, R54, R63, !PT ;  /* 0x0000003f363f7209 */ /* 0x000fe20007800000 */
[----:B------:R-:W-:Y:S01]  /*1f50*/  FMUL R70, R82, UR17 ;  /* 0x0000001152467c20 */ /* 0x000fe20008400000 */
[----:B------:R-:W-:-:S02]  /*1f60*/  FSEL R66, R66, -INF , !P0 ;  /* 0xff80000042427808 */ /* 0x000fc40004000000 */
[----:B------:R-:W-:Y:S02]  /*1f70*/  FMNMX R63, R58, R63, !PT ;  /* 0x0000003f3a3f7209 */ /* 0x000fe40007800000 */
[----:B------:R-:W-:Y:S02]  /*1f80*/  LOP3.LUT P0, RZ, R71, 0x1, RZ, 0xc0, !PT ;  /* 0x0000000147ff7812 */ /* 0x000fe4000780c0ff */
[----:B------:R-:W-:Y:S02]  /*1f90*/  SHF.R.U32.HI R71, RZ, 0x4, R51 ;  /* 0x00000004ff477819 */ /* 0x000fe40000011633 */
[----:B------:R-:W-:Y:S01]  /*1fa0*/  FMNMX R63, R62, R63, !PT ;  /* 0x0000003f3e3f7209 */ /* 0x000fe20007800000 */
[----:B------:R-:W-:Y:S01]  /*1fb0*/  FMUL R74, R83, UR17 ;  /* 0x00000011534a7c20 */ /* 0x000fe20008400000 */
[----:B------:R-:W-:Y:S02]  /*1fc0*/  FSEL R70, R70, -INF , !P0 ;  /* 0xff80000046467808 */ /* 0x000fe40004000000 */
[----:B------:R-:W-:-:S02]  /*1fd0*/  LOP3.LUT P0, RZ, R71, 0x1, RZ, 0xc0, !PT ;  /* 0x0000000147ff7812 */ /* 0x000fc4000780c0ff */
[----:B------:R-:W-:Y:S02]  /*1fe0*/  SHF.R.U32.HI R71, RZ, 0x1, R51 ;  /* 0x00000001ff477819 */ /* 0x000fe40000011633 */
[----:B------:R-:W-:Y:S01]  /*1ff0*/  FMNMX R63, R66, R63, !PT ;  /* 0x0000003f423f7209 */ /* 0x000fe20007800000 */
[----:B------:R-:W-:Y:S01]  /*2000*/  FMUL R78, R86, UR17 ;  /* 0x00000011564e7c20 */ /* 0x000fe20008400000 */
[----:B------:R-:W-:Y:S02]  /*2010*/  FSEL R74, R74, -INF , !P0 ;  /* 0xff8000004a4a7808 */ /* 0x000fe40004000000 */
[----:B------:R-:W-:Y:S02]  /*2020*/  LOP3.LUT P0, RZ, R71, 0x1, RZ, 0xc0, !PT ;  /* 0x0000000147ff7812 */ /* 0x000fe4000780c0ff */
[----:B------:R-:W-:Y:S02]  /*2030*/  FMNMX R63, R70, R63, !PT ;  /* 0x0000003f463f7209 */ /* 0x000fe40007800000 */
[----:B------:R-:W-:-:S02]  /*2040*/  FSEL R78, R78, -INF , !P0 ;  /* 0xff8000004e4e7808 */ /* 0x000fc40004000000 */
[----:B------:R-:W-:-:S04]  /*2050*/  FMNMX R63, R74, R63, !PT ;  /* 0x0000003f4a3f7209 */ /* 0x000fc80007800000 */
[----:B------:R-:W-:-:S04]  /*2060*/  FMNMX R63, R78, R63, !PT ;  /* 0x0000003f4e3f7209 */ /* 0x000fc80007800000 */
[----:B------:R-:W-:-:S05]  /*2070*/  FMNMX R63, R28, R63, !PT ;  /* 0x0000003f1c3f7209 */ /* 0x000fca0007800000 */
[----:B------:R-:W0:Y:S01]  /*2080*/  SHFL.BFLY PT, R82, R63, 0x2, 0x1f ;  /* 0x0c401f003f527f89 */ /* 0x000e2200000e0000 */
[----:B------:R-:W-:Y:S01]  /*2090*/  FMUL R32, R32, UR17 ;  /* 0x0000001120207c20 */ /* 0x000fe20008400000 */
[----:B------:R-:W-:Y:S02]  /*20a0*/  ISETP.GT.U32.AND.EX P1, PT, R159, RZ, PT, P1 ;  /* 0x000000ff9f00720c */ /* 0x000fe40003f24110 */
[----:B0-----:R-:W-:-:S05]  /*20b0*/  FMNMX R82, R63, R82, !PT ;  /* 0x000000523f527209 */ /* 0x001fca0007800000 */
[----:B------:R-:W0:Y:S01]  /*20c0*/  SHFL.BFLY PT, R63, R82, 0x1, 0x1f ;  /* 0x0c201f00523f7f89 */ /* 0x000e2200000e0000 */
[-C--:B------:R-:W-:Y:S02]  /*20d0*/  ISETP.GT.U32.AND P0, PT, R139, R120.reuse, PT ;  /* 0x000000788b00720c */ /* 0x080fe40003f04070 */
[----:B------:R-:W-:Y:S01]  /*20e0*/  FSEL R32, R32, -INF , !P1 ;  /* 0xff80000020207808 */ /* 0x000fe20004800000 */
[----:B------:R-:W-:Y:S01]  /*20f0*/  FMUL R44, R44, UR17 ;  /* 0x000000112c2c7c20 */ /* 0x000fe20008400000 */
[-C--:B------:R-:W-:Y:S01]  /*2100*/  ISETP.GT.U32.AND P1, PT, R137, R120.reuse, PT ;  /* 0x000000788900720c */ /* 0x080fe20003f24070 */
[----:B------:R-:W-:Y:S01]  /*2110*/  FMUL R45, R45, UR17 ;  /* 0x000000112d2d7c20 */ /* 0x000fe20008400000 */
[----:B------:R-:W-:Y:S02]  /*2120*/  ISETP.GT.U32.AND.EX P0, PT, R153, RZ, PT, P0 ;  /* 0x000000ff9900720c */ /* 0x000fe40003f04100 */
[----:B------:R-:W-:Y:S02]  /*2130*/  ISETP.GT.U32.AND.EX P1, PT, R152, RZ, PT, P1 ;  /* 0x000000ff9800720c */ /* 0x000fe40003f24110 */
[----:B------:R-:W-:Y:S01]  /*2140*/  FSEL R44, R44, -INF , !P0 ;  /* 0xff8000002c2c7808 */ /* 0x000fe20004000000 */
[----:B------:R-:W-:Y:S01]  /*2150*/  FMUL R36, R36, UR17 ;  /* 0x0000001124247c20 */ /* 0x000fe20008400000 */
[----:B------:R-:W-:Y:S01]  /*2160*/  ISETP.GT.U32.AND P0, PT, R67, R120, PT ;  /* 0x000000784300720c */ /* 0x000fe20003f04070 */
[----:B------:R-:W-:Y:S01]  /*2170*/  FMUL R67, R57, UR17 ;  /* 0x0000001139437c20 */ /* 0x000fe20008400000 */
[----:B------:R-:W-:Y:S01]  /*2180*/  FSEL R45, R45, -INF , !P1 ;  /* 0xff8000002d2d7808 */ /* 0x000fe20004800000 */
[----:B------:R-:W-:Y:S01]  /*2190*/  FMUL R86, R68, UR17 ;  /* 0x0000001144567c20 */ /* 0x000fe20008400000 */
[----:B------:R-:W-:-:S02]  /*21a0*/  ISETP.GT.U32.AND.EX P3, PT, R157, RZ, PT, P3 ;  /* 0x000000ff9d00720c */ /* 0x000fc40003f64130 */
[----:B------:R-:W-:Y:S02]  /*21b0*/  ISETP.GT.U32.AND P1, PT, R145, R120, PT ;  /* 0x000000789100720c */ /* 0x000fe40003f24070 */
[----:B0-----:R-:W-:Y:S02]  /*21c0*/  FMNMX R63, R82, R63, !PT ;  /* 0x0000003f523f7209 */ /* 0x001fe40007800000 */
[----:B------:R-:W-:Y:S02]  /*21d0*/  FMNMX R68, R24, R25, !PT ;  /* 0x0000001918447209 */ /* 0x000fe40007800000 */
[----:B------:R-:W-:Y:S01]  /*21e0*/  FMNMX R57, R63, R4, !PT ;  /* 0x000000043f397209 */ /* 0x000fe20007800000 */
[----:B------:R-:W-:Y:S01]  /*21f0*/  FMUL R83, R65, UR17 ;  /* 0x0000001141537c20 */ /* 0x000fe20008400000 */
[----:B------:R-:W-:Y:S01]  /*2200*/  FSEL R36, R36, -INF , !P3 ;  /* 0xff80000024247808 */ /* 0x000fe20005800000 */
[----:B------:R-:W-:Y:S01]  /*2210*/  FMUL R75, R61, UR17 ;  /* 0x000000113d4b7c20 */ /* 0x000fe20008400000 */
[----:B------:R-:W-:Y:S01]  /*2220*/  ISETP.GT.U32.AND.EX P1, PT, R146, RZ, PT, P1 ;  /* 0x000000ff9200720c */ /* 0x000fe20003f24110 */
[----:B------:R-:W-:Y:S01]  /*2230*/  FMUL R79, R64, UR17 ;  /* 0x00000011404f7c20 */ /* 0x000fe20008400000 */
[-C--:B------:R-:W-:Y:S01]  /*2240*/  ISETP.GT.U32.AND P2, PT, R167, R120.reuse, PT ;  /* 0x00000078a700720c */ /* 0x080fe20003f44070 */
[----:B------:R-:W-:Y:S01]  /*2250*/  FADD R138, R138, -R57 ;  /* 0x800000398a8a7221 */ /* 0x000fe20000000000 */
[----:B------:R-:W-:Y:S01]  /*2260*/  ISETP.GT.U32.AND P3, PT, R133, R120, PT ;  /* 0x000000788500720c */ /* 0x000fe20003f64070 */
[----:B------:R-:W-:Y:S01]  /*2270*/  IMAD.WIDE R64, R117, 0x2, R96 ;  /* 0x0000000275407825 */ /* 0x000fe200078e0260 */
[----:B------:R-:W-:-:S02]  /*2280*/  SHF.R.U32.HI R61, RZ, 0x7, R51 ;  /* 0x00000007ff3d7819 */ /* 0x000fc40000011633 */
[----:B------:R-:W-:Y:S01]  /*2290*/  FMNMX R87, R27, R68, !PT ;  /* 0x000000441b577209 */ /* 0x000fe20007800000 */
[----:B------:R-:W-:Y:S01]  /*22a0*/  FMUL R33, R33, UR17 ;  /* 0x0000001121217c20 */ /* 0x000fe20008400000 */
[----:B------:R-:W-:Y:S01]  /*22b0*/  FMUL R49, R49, UR17 ;  /* 0x0000001131317c20 */ /* 0x000fe20008400000 */
[----:B------:R-:W-:Y:S01]  /*22c0*/  FSEL R83, R83, -INF , !P1 ;  /* 0xff80000053537808 */ /* 0x000fe20004800000 */
[----:B------:R-:W-:Y:S01]  /*22d0*/  FADD R68, R134, -R57 ;  /* 0x8000003986447221 */ /* 0x000fe20000000000 */
[----:B------:R-:W-:Y:S02]  /*22e0*/  ISETP.GT.U32.AND.EX P2, PT, R158, RZ, PT, P2 ;  /* 0x000000ff9e00720c */ /* 0x000fe40003f44120 */
[----:B------:R-:W-:Y:S02]  /*22f0*/  ISETP.GT.U32.AND.EX P3, PT, R150, RZ, PT, P3 ;  /* 0x000000ff9600720c */ /* 0x000fe40003f64130 */
[----:B------:R-:W-:Y:S01]  /*2300*/  LOP3.LUT P1, RZ, R61, 0x1, RZ, 0xc0, !PT ;  /* 0x000000013dff7812 */ /* 0x000fe2000782c0ff */
[----:B------:R-:W-:Y:S01]  /*2310*/  FMUL R61, R138, 1.4426950216293334961 ;  /* 0x3fb8aa3b8a3d7820 */ /* 0x000fe20000400000 */
[----:B------:R-:W-:Y:S01]  /*2320*/  FMNMX R87, R26, R87, !PT ;  /* 0x000000571a577209 */ /* 0x000fe20007800000 */
[----:B------:R0:W2:Y:S01]  /*2330*/  LDG.E.U16 R138, desc[UR12][R64.64] ;  /* 0x0000000c408a7981 */ /* 0x0000a2000c1e1500 */
[----:B------:R-:W-:Y:S01]  /*2340*/  FSEL R33, R33, -INF , !P2 ;  /* 0xff80000021217808 */ /* 0x000fe20005000000 */
[----:B------:R-:W-:Y:S01]  /*2350*/  FMUL R40, R40, UR17 ;  /* 0x0000001128287c20 */ /* 0x000fe20008400000 */
[----:B------:R-:W-:-:S02]  /*2360*/  FSEL R49, R49, -INF , !P3 ;  /* 0xff80000031317808 */ /* 0x000fc40005800000 */
[----:B------:R-:W-:Y:S02]  /*2370*/  ISETP.GT.U32.AND.EX P6, PT, R155, RZ, PT, P6 ;  /* 0x000000ff9b00720c */ /* 0x000fe40003fc4160 */
[----:B------:R-:W-:Y:S01]  /*2380*/  ISETP.GT.U32.AND P3, PT, R55, R120, PT ;  /* 0x000000783700720c */ /* 0x000fe20003f64070 */
[----:B0-----:R-:W-:Y:S01]  /*2390*/  FMUL R64, R68, 1.4426950216293334961 ;  /* 0x3fb8aa3b44407820 */ /* 0x001fe20000400000 */
[----:B------:R-:W-:Y:S01]  /*23a0*/  FMNMX R68, R32, R87, !PT ;  /* 0x0000005720447209 */ /* 0x000fe20007800000 */
[----:B------:R-:W-:Y:S01]  /*23b0*/  FMUL R37, R37, UR17 ;  /* 0x0000001125257c20 */ /* 0x000fe20008400000 */
[----:B------:R-:W-:Y:S01]  /*23c0*/  ISETP.GT.U32.AND.EX P4, PT, R156, RZ, PT, P4 ;  /* 0x000000ff9c00720c */ /* 0x000fe20003f84140 */
[----:B------:R-:W-:Y:S01]  /*23d0*/  FMUL R55, R56, UR17 ;  /* 0x0000001138377c20 */ /* 0x000fe20008400000 */
[----:B------:R-:W-:Y:S02]  /*23e0*/  FMNMX R65, R33, R68, !PT ;  /* 0x0000004421417209 */ /* 0x000fe40007800000 */
[----:B------:R-:W-:-:S02]  /*23f0*/  FSEL R40, R40, -INF , !P6 ;  /* 0xff80000028287808 */ /* 0x000fc40007000000 */
[----:B------:R-:W-:Y:S02]  /*2400*/  ISETP.GT.U32.AND.EX P3, PT, R146, RZ, PT, P3 ;  /* 0x000000ff9200720c */ /* 0x000fe40003f64130 */
[-C--:B------:R-:W-:Y:S01]  /*2410*/  ISETP.GT.U32.AND P6, PT, R131, R120.reuse, PT ;  /* 0x000000788300720c */ /* 0x080fe20003fc4070 */
[----:B------:R-:W-:Y:S01]  /*2420*/  FMUL R53, R53, UR17 ;  /* 0x0000001135357c20 */ /* 0x000fe20008400000 */
[-C--:B------:R-:W-:Y:S02]  /*2430*/  ISETP.GT.U32.AND P5, PT, R165, R120.reuse, PT ;  /* 0x00000078a500720c */ /* 0x080fe40003fa4070 */
[----:B------:R-:W-:Y:S02]  /*2440*/  FSEL R37, R37, -INF , !P4 ;  /* 0xff80000025257808 */ /* 0x000fe40006000000 */
[----:B------:R-:W-:Y:S02]  /*2450*/  FMNMX R68, R36, R65, !PT ;  /* 0x0000004124447209 */ /* 0x000fe40007800000 */
[----:B------:R-:W-:Y:S01]  /*2460*/  FSEL R55, R55, -INF , !P3 ;  /* 0xff80000037377808 */ /* 0x000fe20005800000 */
[----:B------:R-:W-:Y:S01]  /*2470*/  FMUL R41, R41, UR17 ;  /* 0x0000001129297c20 */ /* 0x000fe20008400000 */
[----:B------:R-:W-:Y:S01]  /*2480*/  ISETP.GT.U32.AND.EX P6, PT, R147, RZ, PT, P6 ;  /* 0x000000ff9300720c */ /* 0x000fe20003fc4160 */
[----:B------:R-:W-:Y:S01]  /*2490*/  FADD R82, R132, -R57 ;  /* 0x8000003984527221 */ /* 0x000fe20000000000 */
[----:B------:R-:W-:-:S02]  /*24a0*/  ISETP.GT.U32.AND P3, PT, R143, R120, PT ;  /* 0x000000788f00720c */ /* 0x000fc40003f64070 */
[----:B------:R-:W-:Y:S02]  /*24b0*/  ISETP.GT.U32.AND.EX P5, PT, R154, RZ, PT, P5 ;  /* 0x000000ff9a00720c */ /* 0x000fe40003fa4150 */
[----:B------:R-:W-:Y:S02]  /*24c0*/  FMNMX R87, R37, R68, !PT ;  /* 0x0000004425577209 */ /* 0x000fe40007800000 */
[-C--:B------:R-:W-:Y:S01]  /*24d0*/  ISETP.GT.U32.AND P2, PT, R135, R120.reuse, PT ;  /* 0x000000788700720c */ /* 0x080fe20003f44070 */
[----:B------:R-:W-:Y:S01]  /*24e0*/  FMUL R133, R82, 1.4426950216293334961 ;  /* 0x3fb8aa3b52857820 */ /* 0x000fe20000400000 */
[----:B------:R-:W-:Y:S02]  /*24f0*/  FSEL R53, R53, -INF , !P6 ;  /* 0xff80000035357808 */ /* 0x000fe40007000000 */
[----:B------:R-:W-:Y:S01]  /*2500*/  ISETP.GT.U32.AND.EX P3, PT, R146, RZ, PT, P3 ;  /* 0x000000ff9200720c */ /* 0x000fe20003f64130 */
[----:B------:R-:W-:Y:S01]  /*2510*/  FMUL R48, R48, UR17 ;  /* 0x0000001130307c20 */ /* 0x000fe20008400000 */
[----:B------:R-:W-:-:S02]  /*2520*/  ISETP.GT.U32.AND P6, PT, R59, R120, PT ;  /* 0x000000783b00720c */ /* 0x000fc40003fc4070 */
[----:B------:R-:W-:Y:S02]  /*2530*/  SHF.R.U32.HI R56, RZ, 0xf, R51 ;  /* 0x0000000fff387819 */ /* 0x000fe40000011633 */
[----:B------:R-:W-:Y:S02]  /*2540*/  FSEL R41, R41, -INF , !P5 ;  /* 0xff80000029297808 */ /* 0x000fe40006800000 */
[----:B------:R-:W-:Y:S01]  /*2550*/  FMNMX R82, R40, R87, !PT ;  /* 0x0000005728527209 */ /* 0x000fe20007800000 */
[----:B------:R-:W-:Y:S01]  /*2560*/  FMUL R71, R60, UR17 ;  /* 0x000000113c477c20 */ /* 0x000fe20008400000 */
[----:B------:R-:W-:Y:S01]  /*2570*/  ISETP.GT.U32.AND.EX P2, PT, R151, RZ, PT, P2 ;  /* 0x000000ff9700720c */ /* 0x000fe20003f44120 */
[----:B------:R-:W-:Y:S01]  /*2580*/  FADD R128, R128, -R57 ;  /* 0x8000003980807221 */ /* 0x000fe20000000000 */
[----:B------:R-:W-:Y:S02]  /*2590*/  FSEL R67, R67, -INF , !P3 ;  /* 0xff80000043437808 */ /* 0x000fe40005800000 */
[----:B------:R-:W-:-:S02]  /*25a0*/  ISETP.GT.U32.AND.EX P6, PT, R146, RZ, PT, P6 ;  /* 0x000000ff9200720c */ /* 0x000fc40003fc4160 */
[----:B------:R-:W-:Y:S01]  /*25b0*/  LOP3.LUT P3, RZ, R56, 0x1, RZ, 0xc0, !PT ;  /* 0x0000000138ff7812 */ /* 0x000fe2000786c0ff */
[----:B------:R-:W-:Y:S01]  /*25c0*/  FADD R140, R140, -R57 ;  /* 0x800000398c8c7221 */ /* 0x000fe20000000000 */
[----:B------:R-:W-:Y:S02]  /*25d0*/  SHF.R.U32.HI R56, RZ, 0xe, R51 ;  /* 0x0000000eff387819 */ /* 0x000fe40000011633 */
[----:B------:R-:W-:Y:S02]  /*25e0*/  FMNMX R87, R41, R82, !PT ;  /* 0x0000005229577209 */ /* 0x000fe40007800000 */
[-C--:B------:R-:W-:Y:S02]  /*25f0*/  ISETP.GT.U32.AND P4, PT, R129, R120.reuse, PT ;  /* 0x000000788100720c */ /* 0x080fe40003f84070 */
[----:B------:R-:W-:Y:S01]  /*2600*/  FSEL R48, R48, -INF , !P2 ;  /* 0xff80000030307808 */ /* 0x000fe20005000000 */
[--C-:B------:R-:W-:Y:S01]  /*2610*/  FADD R127, R127, -R57.reuse ;  /* 0x800000397f7f7221 */ /* 0x100fe20000000000 */
[----:B------:R-:W-:Y:S01]  /*2620*/  ISETP.GT.U32.AND P2, PT, R161, R120, PT ;  /* 0x00000078a100720c */ /* 0x000fe20003f44070 */
[----:B------:R-:W-:Y:S01]  /*2630*/  FMUL R82, R128, 1.4426950216293334961 ;  /* 0x3fb8aa3b80527820 */ /* 0x000fe20000400000 */
[----:B------:R-:W-:Y:S01]  /*2640*/  ISETP.GT.U32.AND.EX P0, PT, R146, RZ, PT, P0 ;  /* 0x000000ff9200720c */ /* 0x000fe20003f04100 */
[----:B------:R-:W-:Y:S01]  /*2650*/  FMUL R52, R52, UR17 ;  /* 0x0000001134347c20 */ /* 0x000fe20008400000 */
[----:B------:R-:W-:Y:S01]  /*2660*/  FSEL R71, R71, -INF , !P6 ;  /* 0xff80000047477808 */ /* 0x000fe20007000000 */
[----:B------:R-:W-:Y:S01]  /*2670*/  FADD R136, R136, -R57 ;  /* 0x8000003988887221 */ /* 0x000fe20000000000 */
[----:B------:R-:W-:Y:S01]  /*2680*/  LOP3.LUT P6, RZ, R56, 0x1, RZ, 0xc0, !PT ;  /* 0x0000000138ff7812 */ /* 0x000fe200078cc0ff */
[----:B------:R-:W-:Y:S01]  /*2690*/  FMUL R56, R140, 1.4426950216293334961 ;  /* 0x3fb8aa3b8c387820 */ /* 0x000fe20000400000 */
[----:B------:R-:W-:-:S02]  /*26a0*/  SHF.R.U32.HI R63, RZ, 0x6, R51 ;  /* 0x00000006ff3f7819 */ /* 0x000fc40000011633 */
[----:B------:R-:W-:Y:S02]  /*26b0*/  FMNMX R128, R44, R87, !PT ;  /* 0x000000572c807209 */ /* 0x000fe40007800000 */
[----:B------:R-:W-:Y:S01]  /*26c0*/  ISETP.GT.U32.AND P5, PT, R141, R120, PT ;  /* 0x000000788d00720c */ /* 0x000fe20003fa4070 */
[----:B------:R-:W-:Y:S01]  /*26d0*/  IMAD.WIDE R140, R117, 0x2, R102 ;  /* 0x00000002758c7825 */ /* 0x000fe200078e0266 */
[----:B------:R-:W-:-:S03]  /*26e0*/  ISETP.GT.U32.AND.EX P4, PT, R149, RZ, PT, P4 ;  /* 0x000000ff9500720c */ /* 0x000fc60003f84140 */
[----:B------:R-:W-:Y:S01]  /*26f0*/  FMUL R127, R127, 1.4426950216293334961 ;  /* 0x3fb8aa3b7f7f7820 */ /* 0x000fe20000400000 */
[----:B------:R-:W-:Y:S02]  /*2700*/  ISETP.GT.U32.AND.EX P2, PT, R146, RZ, PT, P2 ;  /* 0x000000ff9200720c */ /* 0x000fe40003f44120 */
[----:B------:R-:W-:Y:S01]  /*2710*/  SHF.R.U32.HI R59, RZ, 0xa, R51 ;  /* 0x0000000aff3b7819 */ /* 0x000fe20000011633 */
[----:B------:R-:W-:Y:S01]  /*2720*/  IMAD.WIDE R134, R117, 0x2, R98 ;  /* 0x0000000275867825 */ /* 0x000fe200078e0262 */
[----:B------:R-:W-:-:S03]  /*2730*/  FSEL R86, R86, -INF , !P0 ;  /* 0xff80000056567808 */ /* 0x000fc60004000000 */
[----:B------:R-:W-:Y:S01]  /*2740*/  FADD R130, R130, -R57 ;  /* 0x8000003982827221 */ /* 0x000fe20000000000 */
[----:B------:R-:W-:Y:S01]  /*2750*/  LOP3.LUT P0, RZ, R63, 0x1, RZ, 0xc0, !PT ;  /* 0x000000013fff7812 */ /* 0x000fe2000780c0ff */
[----:B------:R-:W-:Y:S01]  /*2760*/  FMUL R63, R136, 1.4426950216293334961 ;  /* 0x3fb8aa3b883f7820 */ /* 0x000fe20000400000 */
[----:B------:R-:W-:Y:S01]  /*2770*/  FMNMX R87, R45, R128, !PT ;  /* 0x000000802d577209 */ /* 0x000fe20007800000 */
[----:B------:R0:W-:Y:S01]  /*2780*/  MUFU.EX2 R65, R133 ;  /* 0x0000008500417308 */ /* 0x0001e20000000800 */
[----:B------:R-:W-:Y:S01]  /*2790*/  FSEL R52, R52, -INF , !P4 ;  /* 0xff80000034347808 */ /* 0x000fe20006000000 */
[----:B------:R-:W-:Y:S01]  /*27a0*/  IMAD.WIDE R136, R117, 0x2, R100 ;  /* 0x0000000275887825 */ /* 0x000fe200078e0264 */
[----:B------:R-:W-:Y:S01]  /*27b0*/  ISETP.GT.U32.AND P4, PT, R163, R120, PT ;  /* 0x00000078a300720c */ /* 0x000fe20003f84070 */
[----:B------:R1:W3:Y:S01]  /*27c0*/  LDG.E.U16 R129, desc[UR12][R140.64] ;  /* 0x0000000c8c817981 */ /* 0x0002e2000c1e1500 */
[----:B------:R-:W-:Y:S02]  /*27d0*/  FSEL R79, R79, -INF , !P2 ;  /* 0xff8000004f4f7808 */ /* 0x000fe40005000000 */
[----:B------:R-:W-:Y:S01]  /*27e0*/  LOP3.LUT P2, RZ, R59, 0x1, RZ, 0xc0, !PT ;  /* 0x000000013bff7812 */ /* 0x000fe2000784c0ff */
[----:B------:R-:W-:Y:S01]  /*27f0*/  FMUL R68, R130, 1.4426950216293334961 ;  /* 0x3fb8aa3b82447820 */ /* 0x000fe20000400000 */
[----:B0-----:R-:W-:Y:S01]  /*2800*/  FADD R133, R126, -R57 ;  /* 0x800000397e857221 */ /* 0x001fe20000000000 */
[----:B------:R0:W-:Y:S01]  /*2810*/  MUFU.EX2 R59, R127 ;  /* 0x0000007f003b7308 */ /* 0x0001e20000000800 */
[----:B------:R-:W-:Y:S01]  /*2820*/  ISETP.GT.U32.AND.EX P4, PT, R146, RZ, PT, P4 ;  /* 0x000000ff9200720c */ /* 0x000fe20003f84140 */
[----:B------:R-:W-:Y:S01]  /*2830*/  IMAD.WIDE R130, R117, 0x2, R106 ;  /* 0x0000000275827825 */ /* 0x000fe200078e026a */
[----:B------:R-:W-:Y:S01]  /*2840*/  SHF.R.U32.HI R60, RZ, 0xb, R51 ;  /* 0x0000000bff3c7819 */ /* 0x000fe20000011633 */
[----:B------:R4:W5:Y:S01]  /*2850*/  LDG.E.U16 R132, desc[UR12][R136.64] ;  /* 0x0000000c88847981 */ /* 0x000962000c1e1500 */
[----:B-1----:R-:W-:Y:S01]  /*2860*/  FMNMX R140, R48, R87, !PT ;  /* 0x00000057308c7209 */ /* 0x002fe20007800000 */
[----:B------:R-:W-:Y:S01]  /*2870*/  FMUL R139, R133, 1.4426950216293334961 ;  /* 0x3fb8aa3b858b7820 */ /* 0x000fe20000400000 */
[--C-:B------:R-:W-:Y:S01]  /*2880*/  FADD R133, R125, -R57.reuse ;  /* 0x800000397d857221 */ /* 0x100fe20000000000 */
[----:B0-----:R0:W3:Y:S01]  /*2890*/  LDG.E.U16 R127, desc[UR12][R134.64] ;  /* 0x0000000c867f7981 */ /* 0x0010e2000c1e1500 */
[----:B------:R-:W-:Y:S01]  /*28a0*/  FADD R142, R142, -R57 ;  /* 0x800000398e8e7221 */ /* 0x000fe20000000000 */
[----:B------:R-:W-:Y:S01]  /*28b0*/  FMNMX R125, R49, R140, !PT ;  /* 0x0000008c317d7209 */ /* 0x000fe20007800000 */
[----:B------:R-:W-:Y:S01]  /*28c0*/  IMAD.WIDE R140, R117, 0x2, R2 ;  /* 0x00000002758c7825 */ /* 0x000fe200078e0202 */
[----:B------:R-:W-:Y:S01]  /*28d0*/  FSEL R75, R75, -INF , !P4 ;  /* 0xff8000004b4b7808 */ /* 0x000fe20006000000 */
[----:B------:R-:W5:Y:S02]  /*28e0*/  LDG.E.U16 R131, desc[UR12][R130.64] ;  /* 0x0000000c82837981 */ /* 0x000f64000c1e1500 */
[----:B----4-:R-:W-:-:S04]  /*28f0*/  IMAD.WIDE R136, R117, 0x2, R108 ;  /* 0x0000000275887825 */ /* 0x010fc800078e026c */
[----:B0-----:R-:W-:Y:S01]  /*2900*/  IMAD.WIDE R134, R117, 0x2, R104 ;  /* 0x0000000275867825 */ /* 0x001fe200078e0268 */
[----:B------:R-:W-:-:S03]  /*2910*/  LOP3.LUT P4, RZ, R60, 0x1, RZ, 0xc0, !PT ;  /* 0x000000013cff7812 */ /* 0x000fc6000788c0ff */
[----:B------:R-:W-:Y:S01]  /*2920*/  FMUL R60, R142, 1.4426950216293334961 ;  /* 0x3fb8aa3b8e3c7820 */ /* 0x000fe20000400000 */
[----:B------:R-:W4:Y:S01]  /*2930*/  LDG.E.U16 R128, desc[UR12][R136.64] ;  /* 0x0000000c88807981 */ /* 0x000f22000c1e1500 */
[----:B------:R-:W-:-:S03]  /*2940*/  FMNMX R142, R52, R125, !PT ;  /* 0x0000007d348e7209 */ /* 0x000fc60007800000 */
[----:B------:R0:W3:Y:S04]  /*2950*/  LDG.E.U16 R126, desc[UR12][R134.64] ;  /* 0x0000000c867e7981 */ /* 0x0000e8000c1e1500 */
[----:B------:R1:W4:Y:S01]  /*2960*/  LDG.E.U16 R125, desc[UR12][R140.64] ;  /* 0x0000000c8c7d7981 */ /* 0x000322000c1e1500 */
[----:B------:R-:W-:Y:S01]  /*2970*/  FMNMX R142, R53, R142, !PT ;  /* 0x0000008e358e7209 */ /* 0x000fe20007800000 */
[----:B------:R-:W-:Y:S01]  /*2980*/  FMUL R143, R133, 1.4426950216293334961 ;  /* 0x3fb8aa3b858f7820 */ /* 0x000fe20000400000 */
[----:B------:R-:W-:Y:S01]  /*2990*/  ISETP.GT.U32.AND.EX P5, PT, R146, RZ, PT, P5 ;  /* 0x000000ff9200720c */ /* 0x000fe20003fa4150 */
[--C-:B------:R-:W-:Y:S01]  /*29a0*/  FADD R50, R50, -R57.reuse ;  /* 0x8000003932327221 */ /* 0x100fe20000000000 */
[----:B------:R-:W-:Y:S01]  /*29b0*/  FMNMX R142, R55, R142, !PT ;  /* 0x0000008e378e7209 */ /* 0x000fe20007800000 */
[----:B0-----:R-:W-:Y:S01]  /*29c0*/  FADD R134, R46, -R57 ;  /* 0x800000392e867221 */ /* 0x001fe20000000000 */
[----:B------:R-:W-:Y:S01]  /*29d0*/  FMUL R80, R80, UR17 ;  /* 0x0000001150507c20 */ /* 0x000fe20008400000 */
[----:B------:R-:W-:Y:S01]  /*29e0*/  FMUL R81, R81, UR17 ;  /* 0x0000001151517c20 */ /* 0x000fe20008400000 */
[----:B------:R-:W-:Y:S01]  /*29f0*/  FMNMX R142, R67, R142, !PT ;  /* 0x0000008e438e7209 */ /* 0x000fe20007800000 */
[----:B------:R-:W-:Y:S01]  /*2a00*/  FMUL R133, R69, UR17 ;  /* 0x0000001145857c20 */ /* 0x000fe20008400000 */
[----:B------:R-:W-:Y:S01]  /*2a10*/  FMUL R84, R84, UR17 ;  /* 0x0000001154547c20 */ /* 0x000fe20008400000 */
[----:B------:R-:W-:Y:S01]  /*2a20*/  FMUL R85, R85, UR17 ;  /* 0x0000001155557c20 */ /* 0x000fe20008400000 */
[----:B------:R-:W-:Y:S01]  /*2a30*/  FMNMX R142, R71, R142, !PT ;  /* 0x0000008e478e7209 */ /* 0x000fe20007800000 */
[----:B------:R-:W-:Y:S01]  /*2a40*/  BAR.SYNC.DEFER_BLOCKING 0x0 ;  /* 0x0000000000007b1d */ /* 0x000fe20000010000 */
[----:B------:R-:W-:-:S02]  /*2a50*/  FSEL R130, R133, -INF , !P5 ;  /* 0xff80000085827808 */ /* 0x000fc40006800000 */
[----:B------:R-:W-:Y:S02]  /*2a60*/  FMNMX R142, R75, R142, !PT ;  /* 0x0000008e4b8e7209 */ /* 0x000fe40007800000 */
[--C-:B------:R-:W-:Y:S02]  /*2a70*/  SHF.R.U32.HI R133, RZ, 0x3, R51.reuse ;  /* 0x00000003ff857819 */ /* 0x100fe40000011633 */
[----:B------:R-:W-:Y:S02]  /*2a80*/  FMNMX R142, R79, R142, !PT ;  /* 0x0000008e4f8e7209 */ /* 0x000fe40007800000 */
[----:B------:R-:W-:Y:S02]  /*2a90*/  LOP3.LUT P5, RZ, R133, 0x1, RZ, 0xc0, !PT ;  /* 0x0000000185ff7812 */ /* 0x000fe400078ac0ff */
[----:B------:R-:W-:Y:S01]  /*2aa0*/  FMNMX R133, R83, R142, !PT ;  /* 0x0000008e53857209 */ /* 0x000fe20007800000 */
[----:B------:R-:W-:Y:S01]  /*2ab0*/  FMUL R46, R72, UR17 ;  /* 0x00000011482e7c20 */ /* 0x000fe20008400000 */
[----:B------:R-:W-:-:S02]  /*2ac0*/  SHF.R.U32.HI R51, RZ, 0x2, R51 ;  /* 0x00000002ff337819 */ /* 0x000fc40000011633 */
[----:B------:R-:W-:Y:S01]  /*2ad0*/  FMNMX R133, R86, R133, !PT ;  /* 0x0000008556857209 */ /* 0x000fe20007800000 */
[----:B------:R-:W-:Y:S01]  /*2ae0*/  FMUL R135, R50, 1.4426950216293334961 ;  /* 0x3fb8aa3b32877820 */ /* 0x000fe20000400000 */
[----:B------:R-:W-:Y:S01]  /*2af0*/  FMUL R50, R73, UR17 ;  /* 0x0000001149327c20 */ /* 0x000fe20008400000 */
[----:B------:R-:W-:Y:S01]  /*2b00*/  FSEL R46, R46, -INF , !P3 ;  /* 0xff8000002e2e7808 */ /* 0x000fe20005800000 */
[----:B------:R-:W-:Y:S01]  /*2b10*/  FMUL R72, R134, 1.4426950216293334961 ;  /* 0x3fb8aa3b86487820 */ /* 0x000fe20000400000 */
[----:B------:R-:W-:Y:S01]  /*2b20*/  FMNMX R133, R130, R133, !PT ;  /* 0x0000008582857209 */ /* 0x000fe20007800000 */
[--C-:B------:R-:W-:Y:S01]  /*2b30*/  FADD R134, R43, -R57.reuse ;  /* 0x800000392b867221 */ /* 0x100fe20000000000 */
[----:B------:R-:W-:Y:S01]  /*2b40*/  LOP3.LUT P3, RZ, R51, 0x1, RZ, 0xc0, !PT ;  /* 0x0000000133ff7812 */ /* 0x000fe2000786c0ff */
[----:B------:R-:W-:Y:S01]  /*2b50*/  FMUL R51, R77, UR17 ;  /* 0x000000114d337c20 */ /* 0x000fe20008400000 */
[----:B------:R-:W-:Y:S01]  /*2b60*/  FMUL R43, R76, UR17 ;  /* 0x000000114c2b7c20 */ /* 0x000fe20008400000 */
[----:B------:R-:W-:Y:S01]  /*2b70*/  FADD R77, R42, -R57 ;  /* 0x800000392a4d7221 */ /* 0x000fe20000000000 */
[----:B------:R-:W-:-:S02]  /*2b80*/  FSEL R42, R50, -INF , !P6 ;  /* 0xff800000322a7808 */ /* 0x000fc40007000000 */
[----:B------:R-:W-:Y:S01]  /*2b90*/  FMNMX R133, R46, R133, !PT ;  /* 0x000000852e857209 */ /* 0x000fe20007800000 */
[----:B------:R-:W-:Y:S01]  /*2ba0*/  FMUL R76, R134, 1.4426950216293334961 ;  /* 0x3fb8aa3b864c7820 */ /* 0x000fe20000400000 */
[----:B------:R-:W-:Y:S02]  /*2bb0*/  FSEL R43, R43, -INF , !P4 ;  /* 0xff8000002b2b7808 */ /* 0x000fe40006000000 */
[----:B------:R-:W-:Y:S01]  /*2bc0*/  FMNMX R50, R42, R133, !PT ;  /* 0x000000852a327209 */ /* 0x000fe20007800000 */
[----:B------:R-:W-:Y:S01]  /*2bd0*/  FADD R134, R38, -R57 ;  /* 0x8000003926867221 */ /* 0x000fe20000000000 */
[----:B------:R-:W-:Y:S02]  /*2be0*/  FSEL R38, R51, -INF , !P2 ;  /* 0xff80000033267808 */ /* 0x000fe40005000000 */
[----:B------:R-:W-:Y:S02]  /*2bf0*/  FMNMX R51, R43, R50, !PT ;  /* 0x000000322b337209 */ /* 0x000fe40007800000 */
[----:B------:R-:W-:-:S02]  /*2c00*/  FSEL R50, R80, -INF , !P1 ;  /* 0xff80000050327808 */ /* 0x000fc40004800000 */
[----:B------:R-:W-:Y:S01]  /*2c10*/  FMNMX R51, R38, R51, !PT ;  /* 0x0000003326337209 */ /* 0x000fe20007800000 */
[----:B------:R0:W-:Y:S01]  /*2c20*/  MUFU.EX2 R73, R135 ;  /* 0x0000008700497308 */ /* 0x0001e20000000800 */
[--C-:B------:R-:W-:Y:S01]  /*2c30*/  FADD R133, R31, -R57.reuse ;  /* 0x800000391f857221 */ /* 0x100fe20000000000 */
[----:B------:R-:W-:Y:S01]  /*2c40*/  FSEL R31, R81, -INF , !P0 ;  /* 0xff800000511f7808 */ /* 0x000fe20004000000 */
[----:B0-----:R-:W-:Y:S01]  /*2c50*/  FMUL R135, R134, 1.4426950216293334961 ;  /* 0x3fb8aa3b86877820 */ /* 0x001fe20000400000 */
[----:B------:R-:W-:Y:S02]  /*2c60*/  FMNMX R134, R50, R51, !PT ;  /* 0x0000003332867209 */ /* 0x000fe40007800000 */
[----:B------:R-:W-:Y:S02]  /*2c70*/  FSEL R51, R84, -INF , !P5 ;  /* 0xff80000054337808 */ /* 0x000fe40006800000 */
[----:B------:R-:W-:Y:S01]  /*2c80*/  FMNMX R134, R31, R134, !PT ;  /* 0x000000861f867209 */ /* 0x000fe20007800000 */
[----:B------:R-:W-:Y:S01]  /*2c90*/  FADD R84, R30, -R57 ;  /* 0x800000391e547221 */ /* 0x000fe20000000000 */
[----:B------:R-:W-:-:S02]  /*2ca0*/  FSEL R30, R85, -INF , !P3 ;  /* 0xff800000551e7808 */ /* 0x000fc40005800000 */
[----:B------:R-:W-:Y:S01]  /*2cb0*/  FMNMX R85, R51, R134, !PT ;  /* 0x0000008633557209 */ /* 0x000fe20007800000 */
[----:B------:R-:W-:Y:S01]  /*2cc0*/  FMUL R81, R133, 1.4426950216293334961 ;  /* 0x3fb8aa3b85517820 */ /* 0x000fe20000400000 */
[--C-:B------:R-:W-:Y:S02]  /*2cd0*/  FADD R133, R29, -R57.reuse ;  /* 0x800000391d857221 */ /* 0x100fe40000000000 */
[----:B------:R-:W-:Y:S02]  /*2ce0*/  FMNMX R29, R30, R85, !PT ;  /* 0x000000551e1d7209 */ /* 0x000fe40007800000 */
[----:B------:R-:W-:Y:S01]  /*2cf0*/  FMUL R85, R133, 1.4426950216293334961 ;  /* 0x3fb8aa3b85557820 */ /* 0x000fe20000400000 */
[--C-:B------:R-:W-:Y:S02]  /*2d00*/  FADD R133, R34, -R57.reuse ;  /* 0x8000003922857221 */ /* 0x100fe40000000000 */
[----:B------:R-:W0:Y:S01]  /*2d10*/  SHFL.BFLY PT, R34, R29, 0x2, 0x1f ;  /* 0x0c401f001d227f89 */ /* 0x000e2200000e0000 */
[----:B------:R-:W-:Y:S01]  /*2d20*/  FADD R66, R66, -R57 ;  /* 0x8000003942427221 */ /* 0x000fe20000000000 */
[----:B0-----:R-:W-:-:S05]  /*2d30*/  FMNMX R34, R29, R34, !PT ;  /* 0x000000221d227209 */ /* 0x001fca0007800000 */
[----:B------:R-:W0:Y:S01]  /*2d40*/  SHFL.BFLY PT, R29, R34, 0x1, 0x1f ;  /* 0x0c201f00221d7f89 */ /* 0x000e2200000e0000 */
[--C-:B------:R-:W-:Y:S01]  /*2d50*/  FADD R70, R70, -R57.reuse ;  /* 0x8000003946467221 */ /* 0x100fe20000000000 */
[----:B------:R1:W-:Y:S02]  /*2d60*/  MUFU.EX2 R87, R139 ;  /* 0x0000008b00577308 */ /* 0x0003e40000000800 */
[----:B-1----:R-:W-:Y:S01]  /*2d70*/  FMUL R139, R66, 1.4426950216293334961 ;  /* 0x3fb8aa3b428b7820 */ /* 0x002fe20000400000 */
[----:B------:R-:W-:Y:S01]  /*2d80*/  FMUL R66, R70, 1.4426950216293334961 ;  /* 0x3fb8aa3b46427820 */ /* 0x000fe20000400000 */
[----:B------:R-:W-:Y:S01]  /*2d90*/  FADD R74, R74, -R57 ;  /* 0x800000394a4a7221 */ /* 0x000fe20000000000 */
[----:B0-----:R-:W-:-:S04]  /*2da0*/  FMNMX R70, R34, R29, !PT ;  /* 0x0000001d22467209 */ /* 0x001fc80007800000 */
[----:B------:R-:W-:Y:S01]  /*2db0*/  FMNMX R70, R70, R123, !PT ;  /* 0x0000007b46467209 */ /* 0x000fe20007800000 */
[----:B------:R-:W-:-:S04]  /*2dc0*/  FADD R78, R78, -R57 ;  /* 0x800000394e4e7221 */ /* 0x000fc80000000000 */
[----:B------:R-:W-:Y:S01]  /*2dd0*/  FADD R24, R24, -R70 ;  /* 0x8000004618187221 */ /* 0x000fe20000000000 */
[--C-:B------:R-:W-:Y:S01]  /*2de0*/  FADD R35, R35, -R57.reuse ;  /* 0x8000003923237221 */ /* 0x100fe20000000000 */
[----:B------:R-:W-:Y:S02]  /*2df0*/  FMUL R141, R74, 1.4426950216293334961 ;  /* 0x3fb8aa3b4a8d7820 */ /* 0x000fe40000400000 */
[----:B------:R-:W-:Y:S01]  /*2e00*/  FMUL R24, R24, 1.4426950216293334961 ;  /* 0x3fb8aa3b18187820 */ /* 0x000fe20000400000 */
[----:B--2---:R-:W-:Y:S01]  /*2e10*/  STS.U16 [R111+UR7+0x1000], R138 ;  /* 0x0010008a6f007988 */ /* 0x004fe20008000407 */
[----:B------:R-:W-:Y:S01]  /*2e20*/  FMUL R74, R78, 1.4426950216293334961 ;  /* 0x3fb8aa3b4e4a7820 */ /* 0x000fe20000400000 */
[----:B------:R-:W-:Y:S01]  /*2e30*/  FADD R4, -R57, R4 ;  /* 0x0000000439047221 */ /* 0x000fe20000000100 */
[----:B------:R0:W-:Y:S01]  /*2e40*/  MUFU.EX2 R78, R24 ;  /* 0x00000018004e7308 */ /* 0x0001e20000000800 */
[--C-:B------:R-:W-:Y:S01]  /*2e50*/  FADD R75, R75, -R70.reuse ;  /* 0x800000464b4b7221 */ /* 0x100fe20000000000 */
[--C-:B------:R-:W-:Y:S01]  /*2e60*/  FADD R124, R124, -R57.reuse ;  /* 0x800000397c7c7221 */ /* 0x100fe20000000000 */
[----:B------:R-:W-:Y:S01]  /*2e70*/  FADD R62, R62, -R57 ;  /* 0x800000393e3e7221 */ /* 0x000fe20000000000 */
[--C-:B------:R-:W-:Y:S01]  /*2e80*/  FADD R67, R67, -R70.reuse ;  /* 0x8000004643437221 */ /* 0x100fe20000000000 */
[--C-:B------:R-:W-:Y:S01]  /*2e90*/  FADD R71, R71, -R70.reuse ;  /* 0x8000004647477221 */ /* 0x100fe20000000000 */
[--C-:B------:R-:W-:Y:S01]  /*2ea0*/  FADD R79, R79, -R70.reuse ;  /* 0x800000464f4f7221 */ /* 0x100fe20000000000 */
[--C-:B------:R-:W-:Y:S01]  /*2eb0*/  FADD R83, R83, -R70.reuse ;  /* 0x8000004653537221 */ /* 0x100fe20000000000 */
[--C-:B------:R-:W-:Y:S01]  /*2ec0*/  FADD R86, R86, -R70.reuse ;  /* 0x8000004656567221 */ /* 0x100fe20000000000 */
[--C-:B------:R-:W-:Y:S01]  /*2ed0*/  FADD R130, R130, -R70.reuse ;  /* 0x8000004682827221 */ /* 0x100fe20000000000 */
[----:B0-----:R-:W-:Y:S01]  /*2ee0*/  FADD R24, -R70, R123 ;  /* 0x0000007b46187221 */ /* 0x001fe20000000100 */
[----:B------:R-:W-:Y:S01]  /*2ef0*/  FMUL R134, R35, 1.4426950216293334961 ;  /* 0x3fb8aa3b23867820 */ /* 0x000fe20000400000 */
[--C-:B------:R-:W-:Y:S01]  /*2f00*/  FADD R39, R39, -R57.reuse ;  /* 0x8000003927277221 */ /* 0x100fe20000000000 */
[--C-:B------:R-:W-:Y:S01]  /*2f10*/  FADD R47, R47, -R57.reuse ;  /* 0x800000392f2f7221 */ /* 0x100fe20000000000 */
[--C-:B------:R-:W-:Y:S01]  /*2f20*/  FADD R54, R54, -R57.reuse ;  /* 0x8000003936367221 */ /* 0x100fe20000000000 */
[--C-:B------:R-:W-:Y:S01]  /*2f30*/  FADD R35, R58, -R57.reuse ;  /* 0x800000393a237221 */ /* 0x100fe20000000000 */
[----:B------:R-:W-:Y:S01]  /*2f40*/  FADD R28, R28, -R57 ;  /* 0x800000391c1c7221 */ /* 0x000fe20000000000 */
[----:B------:R-:W-:Y:S01]  /*2f50*/  FMUL R4, R4, 1.4426950216293334961 ;  /* 0x3fb8aa3b04047820 */ /* 0x000fe20000400000 */
[--C-:B------:R-:W-:Y:S01]  /*2f60*/  FADD R25, R25, -R70.reuse ;  /* 0x8000004619197221 */ /* 0x100fe20000000000 */
        /* <DEDUP_REMOVED lines=22> */
[----:B------:R-:W-:Y:S01]  /*30d0*/  FADD R30, R30, -R70 ;  /* 0x800000461e1e7221 */ /* 0x000fe20000000000 */
[----:B------:R-:W-:Y:S01]  /*30e0*/  FMUL R75, R75, 1.4426950216293334961 ;  /* 0x3fb8aa3b4b4b7820 */ /* 0x000fe20000400000 */
        /* <DEDUP_REMOVED lines=41> */
[----:B------:R-:W0:Y:S08]  /*3380*/  MUFU.EX2 R4, R4 ;  /* 0x0000000400047308 */ /* 0x000e300000000800 */
[----:B------:R-:W-:Y:S01]  /*3390*/  MUFU.EX2 R156, R75 ;  /* 0x0000004b009c7308 */ /* 0x000fe20000000800 */
[----:B---3--:R1:W-:Y:S04]  /*33a0*/  STS.U16 [R111+UR7+0x1400], R126 ;  /* 0x0014007e6f007988 */ /* 0x0083e80008000407 */
[----:B------:R-:W-:Y:S04]  /*33b0*/  STS.U16 [R112+UR7+0x1100], R127 ;  /* 0x0011007f70007988 */ /* 0x000fe80008000407 */
[----:B-----5:R-:W-:Y:S04]  /*33c0*/  STS.U16 [R112+UR7+0x1500], R131 ;  /* 0x0015008370007988 */ /* 0x020fe80008000407 */
[----:B------:R-:W-:Y:S04]  /*33d0*/  STS.U16 [R113+UR7+0x1200], R132 ;  /* 0x0012008471007988 */ /* 0x000fe80008000407 */
[----:B----4-:R-:W-:Y:S04]  /*33e0*/  STS.U16 [R113+UR7+0x1600], R128 ;  /* 0x0016008071007988 */ /* 0x010fe80008000407 */
[----:B------:R-:W-:Y:S04]  /*33f0*/  STS.U16 [R114+UR7+0x1300], R129 ;  /* 0x0013008172007988 */ /* 0x000fe80008000407 */
[----:B------:R-:W-:Y:S01]  /*3400*/  STS.U16 [R114+UR7+0x1700], R125 ;  /* 0x0017007d72007988 */ /* 0x000fe20008000407 */
[----:B------:R2:W-:Y:S06]  /*3410*/  MEMBAR.ALL.CTA ;  /* 0x0000000000007992 */ /* 0x0005ec0000008000 */
[----:B--2---:R-:W2:Y:S01]  /*3420*/  FENCE.VIEW.ASYNC.S ;  /* 0x00000000000073c6 */ /* 0x004ea20000000000 */
[----:B------:R-:W3:Y:S08]  /*3430*/  MUFU.EX2 R165, R24 ;  /* 0x0000001800a57308 */ /* 0x000ef00000000800 */
[----:B------:R-:W-:Y:S08]  /*3440*/  MUFU.EX2 R69, R143 ;  /* 0x0000008f00457308 */ /* 0x000ff00000000800 */
[----:B------:R-:W-:Y:S08]  /*3450*/  MUFU.EX2 R80, R135 ;  /* 0x0000008700507308 */ /* 0x000ff00000000800 */
[----:B------:R-:W-:Y:S08]  /*3460*/  MUFU.EX2 R158, R83 ;  /* 0x00000053009e7308 */ /* 0x000ff00000000800 */
[----:B------:R-:W-:Y:S08]  /*3470*/  MUFU.EX2 R75, R130 ;  /* 0x00000082004b7308 */ /* 0x000ff00000000800 */
[----:B------:R-:W4:Y:S08]  /*3480*/  MUFU.EX2 R56, R56 ;  /* 0x0000003800387308 */ /* 0x000f300000000800 */
[----:B------:R-:W-:Y:S08]  /*3490*/  MUFU.EX2 R60, R60 ;  /* 0x0000003c003c7308 */ /* 0x000ff00000000800 */
[----:B------:R-:W5:Y:S08]  /*34a0*/  MUFU.EX2 R61, R61 ;  /* 0x0000003d003d7308 */ /* 0x000f700000000800 */
[----:B------:R-:W-:Y:S08]  /*34b0*/  MUFU.EX2 R63, R63 ;  /* 0x0000003f003f7308 */ /* 0x000ff00000000800 */
        /* <DEDUP_REMOVED lines=22> */
[----:B------:R4:W2:Y:S08]  /*3620*/  MUFU.EX2 R145, R25 ;  /* 0x0000001900917308 */ /* 0x0008b00000000800 */
[----:B------:R5:W-:Y:S08]  /*3630*/  MUFU.EX2 R140, R27 ;  /* 0x0000001b008c7308 */ /* 0x000bf00000000800 */
[----:B------:R-:W2:Y:S08]  /*3640*/  MUFU.EX2 R147, R26 ;  /* 0x0000001a00937308 */ /* 0x000eb00000000800 */
[----:B------:R-:W-:Y:S08]  /*3650*/  MUFU.EX2 R142, R32 ;  /* 0x00000020008e7308 */ /* 0x000ff00000000800 */
        /* <DEDUP_REMOVED lines=13> */
[----:B------:R-:W2:Y:S08]  /*3730*/  MUFU.EX2 R71, R71 ;  /* 0x0000004700477308 */ /* 0x000eb00000000800 */
[----:B------:R-:W2:Y:S08]  /*3740*/  MUFU.EX2 R79, R79 ;  /* 0x0000004f004f7308 */ /* 0x000eb00000000800 */
        /* <DEDUP_REMOVED lines=8> */
[----:B-1----:R1:W1:Y:S01]  /*37d0*/  MUFU.EX2 R126, R30 ;  /* 0x0000001e007e7308 */ /* 0x0022620000000800 */
[-C--:B0-----:R-:W-:Y:S01]  /*37e0*/  FMUL R90, R90, R4.reuse ;  /* 0x000000045a5a7220 */ /* 0x081fe20000400000 */
[-C--:B------:R-:W-:Y:S01]  /*37f0*/  FMUL R91, R91, R4.reuse ;  /* 0x000000045b5b7220 */ /* 0x080fe20000400000 */
[-C--:B------:R-:W-:Y:S01]  /*3800*/  FMUL R94, R94, R4.reuse ;  /* 0x000000045e5e7220 */ /* 0x080fe20000400000 */
[----:B------:R-:W-:Y:S01]  /*3810*/  FMUL R95, R95, R4 ;  /* 0x000000045f5f7220 */ /* 0x000fe20000400000 */
[-C--:B---3--:R-:W-:Y:S01]  /*3820*/  FMUL R88, R88, R165.reuse ;  /* 0x000000a558587220 */ /* 0x088fe20000400000 */
[-C--:B------:R-:W-:Y:S01]  /*3830*/  FMUL R89, R89, R165.reuse ;  /* 0x000000a559597220 */ /* 0x080fe20000400000 */
[-C--:B------:R-:W-:Y:S01]  /*3840*/  FMUL R92, R92, R165.reuse ;  /* 0x000000a55c5c7220 */ /* 0x080fe20000400000 */
[----:B------:R-:W-:Y:S01]  /*3850*/  FMUL R93, R93, R165 ;  /* 0x000000a55d5d7220 */ /* 0x000fe20000400000 */
[----:B----4-:R-:W-:-:S02]  /*3860*/  F2FP.F16.F32.PACK_AB R25, R59, R56 ;  /* 0x000000383b19723e */ /* 0x010fc400000000ff */
[----:B-----5:R-:W-:Y:S02]  /*3870*/  F2FP.F16.F32.PACK_AB R27, R61, R60 ;  /* 0x0000003c3d1b723e */ /* 0x020fe400000000ff */
[----:B--2---:R-:W-:Y:S02]  /*3880*/  F2FP.F16.F32.PACK_AB R24, R145, R78 ;  /* 0x0000004e9118723e */ /* 0x004fe400000000ff */
[----:B------:R-:W-:Y:S02]  /*3890*/  F2FP.F16.F32.PACK_AB R26, R147, R140 ;  /* 0x0000008c931a723e */ /* 0x000fe400000000ff */
[----:B------:R-:W-:Y:S02]  /*38a0*/  F2FP.F16.F32.PACK_AB R28, R149, R142 ;  /* 0x0000008e951c723e */ /* 0x000fe400000000ff */
[----:B------:R-:W-:Y:S02]  /*38b0*/  F2FP.F16.F32.PACK_AB R29, R64, R63 ;  /* 0x0000003f401d723e */ /* 0x000fe400000000ff */
[----:B-1----:R-:W-:-:S02]  /*38c0*/  F2FP.F16.F32.PACK_AB R30, R151, R144 ;  /* 0x00000090971e723e */ /* 0x002fc400000000ff */
[----:B------:R-:W-:Y:S02]  /*38d0*/  F2FP.F16.F32.PACK_AB R31, R68, R65 ;  /* 0x00000041441f723e */ /* 0x000fe400000000ff */
[----:B------:R-:W-:Y:S02]  /*38e0*/  F2FP.F16.F32.PACK_AB R32, R153, R146 ;  /* 0x000000929920723e */ /* 0x000fe400000000ff */
[----:B------:R-:W-:Y:S02]  /*38f0*/  F2FP.F16.F32.PACK_AB R33, R87, R82 ;  /* 0x000000525721723e */ /* 0x000fe400000000ff */
[----:B------:R-:W-:Y:S02]  /*3900*/  F2FP.F16.F32.PACK_AB R34, R155, R148 ;  /* 0x000000949b22723e */ /* 0x000fe400000000ff */
[----:B------:R-:W-:Y:S02]  /*3910*/  F2FP.F16.F32.PACK_AB R35, R124, R69 ;  /* 0x000000457c23723e */ /* 0x000fe400000000ff */
[----:B------:R-:W-:-:S02]  /*3920*/  F2FP.F16.F32.PACK_AB R36, R157, R150 ;  /* 0x000000969d24723e */ /* 0x000fc400000000ff */
        /* <DEDUP_REMOVED lines=18> */
[----:B------:R-:W-:Y:S01]  /*3a50*/  F2FP.F16.F32.PACK_AB R55, R143, R74 ;  /* 0x0000004a8f37723e */ /* 0x000fe200000000ff */
[----:B------:R-:W-:Y:S06]  /*3a60*/  BAR.SYNC.DEFER_BLOCKING 0x0 ;  /* 0x0000000000007b1d */ /* 0x000fec0000010000 */
[----:B------:R-:W-:Y:S01]  /*3a70*/  UMOV UR11, 0x40000040 ;  /* 0x40000040000b7882 */ /* 0x000fe20000000000 */
[----:B------:R-:W-:-:S06]  /*3a80*/  WARPGROUP.ARRIVE ;  /* 0x00000000000079c5 */ /* 0x000fcc0000000000 */
[----:B------:R-:W-:Y:S03]  /*3a90*/  HGMMA.64x16x16.F32 R88, R24, gdesc[UR8], R88 ;  /* 0x0020000818587df0 */ /* 0x000fe60008700858 */
[----:B------:R-:W-:Y:S03]  /*3aa0*/  HGMMA.64x16x16.F32 R88, R28, gdesc[UR12], R88 ;  /* 0x0020000c1c587df0 */ /* 0x000fe60008700858 */
[----:B------:R-:W-:Y:S01]  /*3ab0*/  HGMMA.64x16x16.F32 R88, R32, gdesc[UR16], R88 ;  /* 0x0020001020587df0 */ /* 0x000fe20008700858 */
[----:B------:R-:W-:Y:S01]  /*3ac0*/  FADD R59, R56, R59 ;  /* 0x0000003b383b7221 */ /* 0x000fe20000000000 */
[----:B------:R-:W-:-:S03]  /*3ad0*/  FADD R145, R78, R145 ;  /* 0x000000914e917221 */ /* 0x000fc60000000000 */
[----:B------:R-:W-:Y:S01]  /*3ae0*/  FADD R60, R60, R59 ;  /* 0x0000003b3c3c7221 */ /* 0x000fe20000000000 */
[----:B------:R-:W-:Y:S01]  /*3af0*/  FADD R140, R140, R145 ;  /* 0x000000918c8c7221 */ /* 0x000fe20000000000 */
[----:B------:R-:W-:Y:S02]  /*3b00*/  HGMMA.64x16x16.F32 R88, R36, gdesc[UR20], R88 ;  /* 0x0020001424587df0 */ /* 0x000fe40008700858 */
[----:B------:R-:W-:Y:S01]  /*3b10*/  FADD R60, R61, R60 ;  /* 0x0000003c3d3c7221 */ /* 0x000fe20000000000 */
[----:B------:R-:W-:-:S03]  /*3b20*/  FADD R147, R147, R140 ;  /* 0x0000008c93937221 */ /* 0x000fc60000000000 */
        /* <DEDUP_REMOVED lines=47> */
[----:B------:R-:W-:Y:S01]  /*3e20*/  HGMMA.64x16x16.F32 R88, R48, gdesc[UR32], R88 ;  /* 0x0020002030587df0 */ /* 0x000fe20008700858 */
[----:B------:R-:W-:Y:S02]  /*3e30*/  FADD R161, R161, R160 ;  /* 0x000000a0a1a17221 */ /* 0x000fe40000000000 */
[----:B------:R-:W-:Y:S02]  /*3e40*/  FADD R139, R139, R62 ;  /* 0x0000003e8b8b7221 */ /* 0x000fe40000000000 */
[----:B------:R-:W-:Y:S02]  /*3e50*/  FADD R161, R130, R161 ;  /* 0x000000a182a17221 */ /* 0x000fe40000000000 */
[----:B------:R-:W-:Y:S02]  /*3e60*/  FADD R66, R66, R139 ;  /* 0x0000008b42427221 */ /* 0x000fe40000000000 */
[----:B------:R-:W-:-:S02]  /*3e70*/  FADD R162, R162, R161 ;  /* 0x000000a1a2a27221 */ /* 0x000fc40000000000 */
[----:B------:R-:W-:Y:S02]  /*3e80*/  FADD R141, R141, R66 ;  /* 0x000000428d8d7221 */ /* 0x000fe40000000000 */
[----:B------:R-:W-:Y:S02]  /*3e90*/  FADD R162, R123, R162 ;  /* 0x000000a27ba27221 */ /* 0x000fe40000000000 */
[----:B------:R-:W-:Y:S02]  /*3ea0*/  FADD R74, R74, R141 ;  /* 0x0000008d4a4a7221 */ /* 0x000fe40000000000 */
[----:B------:R-:W-:Y:S02]  /*3eb0*/  FADD R163, R163, R162 ;  /* 0x000000a2a3a37221 */ /* 0x000fe40000000000 */
[----:B------:R-:W-:Y:S02]  /*3ec0*/  FADD R74, R143, R74 ;  /* 0x0000004a8f4a7221 */ /* 0x000fe40000000000 */
[----:B------:R-:W-:-:S03]  /*3ed0*/  FADD R163, R126, R163 ;  /* 0x000000a37ea37221 */ /* 0x000fc60000000000 */
[----:B------:R-:W0:Y:S04]  /*3ee0*/  SHFL.BFLY PT, R59, R74, 0x2, 0x1f ;  /* 0x0c401f004a3b7f89 */ /* 0x000e2800000e0000 */
[----:B------:R-:W1:Y:S01]  /*3ef0*/  SHFL.BFLY PT, R56, R163, 0x2, 0x1f ;  /* 0x0c401f00a3387f89 */ /* 0x000e6200000e0000 */
[----:B------:R-:W-:Y:S01]  /*3f00*/  HGMMA.64x16x16.F32 R88, R52, gdesc[UR36], R88, gsb0 ;  /* 0x0020002434587df0 */ /* 0x000fe20008000858 */
[----:B------:R-:W-:Y:S01]  /*3f10*/  UIADD3 UR4, UP0, UR4, 0x80, URZ ;  /* 0x0000008004047890 */ /* 0x000fe2000ff1e03f */
[----:B0-----:R-:W-:Y:S01]  /*3f20*/  FADD R60, R74, R59 ;  /* 0x0000003b4a3c7221 */ /* 0x001fe20000000000 */
[----:B-1----:R-:W-:-:S04]  /*3f30*/  FADD R56, R163, R56 ;  /* 0x00000038a3387221 */ /* 0x002fc80000000000 */
[----:B------:R-:W0:Y:S01]  /*3f40*/  SHFL.BFLY PT, R61, R60, 0x1, 0x1f ;  /* 0x0c201f003c3d7f89 */ /* 0x000e2200000e0000 */
[----:B------:R-:W-:-:S03]  /*3f50*/  UIADD3.X UR5, URZ, UR5, URZ, UP0, !UPT ;  /* 0x000000053f057290 */ /* 0x000fc600087fe43f */
[----:B------:R-:W1:Y:S01]  /*3f60*/  SHFL.BFLY PT, R59, R56, 0x1, 0x1f ;  /* 0x0c201f00383b7f89 */ /* 0x000e6200000e0000 */
[----:B------:R-:W-:Y:S02]  /*3f70*/  ISETP.LE.U32.AND P0, PT, R115, UR4, PT ;  /* 0x0000000473007c0c */ /* 0x000fe4000bf03070 */
[----:B------:R-:W-:-:S05]  /*3f80*/  IMAD.U32 R62, RZ, RZ, UR5 ;  /* 0x00000005ff3e7e24 */ /* 0x000fca000f8e00ff */
[----:B------:R-:W-:Y:S01]  /*3f90*/  ISETP.GE.U32.AND.EX P0, PT, R62, RZ, PT, P0 ;  /* 0x000000ff3e00720c */ /* 0x000fe20003f06100 */
[----:B------:R-:W-:Y:S02]  /*3fa0*/  IMAD R117, R7, 0x80, R117 ;  /* 0x0000008007757824 */ /* 0x000fe400078e0275 */
[----:B------:R-:W-:Y:S02]  /*3fb0*/  IMAD R119, R5, 0x80, R119 ;  /* 0x0000008005777824 */ /* 0x000fe400078e0277 */
[----:B------:R-:W-:Y:S02]  /*3fc0*/  IMAD.MOV.U32 R123, RZ, RZ, R70 ;  /* 0x000000ffff7b7224 */ /* 0x000fe400078e0046 */
[----:B0-----:R-:W-:Y:S01]  /*3fd0*/  FADD R61, R60, R61 ;  /* 0x0000003d3c3d7221 */ /* 0x001fe20000000000 */
[----:B-1----:R-:W-:-:S03]  /*3fe0*/  FADD R58, R56, R59 ;  /* 0x0000003b383a7221 */ /* 0x002fc60000000000 */
[----:B------:R-:W-:Y:S01]  /*3ff0*/  FFMA R121, R4, R121, R61 ;  /* 0x0000007904797223 */ /* 0x000fe2000000003d */
[----:B------:R-:W-:Y:S02]  /*4000*/  WARPGROUP.DEPBAR.LE gsb0, 0x0 ;  /* 0x00008000000079c5 */ /* 0x000fe40000010000 */
[----:B------:R-:W-:Y:S01]  /*4010*/  FFMA R122, R165, R122, R58 ;  /* 0x0000007aa57a7223 */ /* 0x000fe2000000003a */
[----:B------:R-:W-:Y:S01]  /*4020*/  IMAD.MOV.U32 R4, RZ, RZ, R57 ;  /* 0x000000ffff047224 */ /* 0x000fe200078e0039 */
[----:B------:R-:W-:Y:S06]  /*4030*/  @!P0 BRA `(.L_x_1) ;  /* 0xffffffc800f88947 */ /* 0x000fec000383ffff */
.L_x_0:
[----:B------:R-:W-:Y:S01]  /*4040*/  FMUL R2, R95, 0.25 ;  /* 0x3e8000005f027820 */ /* 0x000fe20000400000 */
[----:B------:R-:W-:Y:S01]  /*4050*/  FSETP.GT.AND P0, PT, |R121|, 8.50705917302346158658e+37, PT ;  /* 0x7e8000007900780b */ /* 0x000fe20003f04200 */
[----:B0-----:R-:W-:Y:S01]  /*4060*/  FMUL R3, R94, 0.25 ;  /* 0x3e8000005e037820 */ /* 0x001fe20000400000 */
[----:B------:R-:W-:Y:S01]  /*4070*/  FSETP.GT.AND P1, PT, |R122|, 8.50705917302346158658e+37, PT ;  /* 0x7e8000007a00780b */ /* 0x000fe20003f24200 */
[----:B------:R-:W-:Y:S01]  /*4080*/  FMUL R4, R91, 0.25 ;  /* 0x3e8000005b047820 */ /* 0x000fe20000400000 */
[----:B------:R-:W-:Y:S01]  /*4090*/  FSEL R10, R2, R95, P0 ;  /* 0x0000005f020a7208 */ /* 0x000fe20000000000 */
[----:B------:R-:W-:Y:S01]  /*40a0*/  FMUL R2, R93, 0.25 ;  /* 0x3e8000005d027820 */ /* 0x000fe20000400000 */
[----:B------:R-:W-:Y:S01]  /*40b0*/  FSEL R94, R3, R94, P0 ;  /* 0x0000005e035e7208 */ /* 0x000fe20000000000 */
[----:B------:R-:W-:Y:S01]  /*40c0*/  FMUL R3, R90, 0.25 ;  /* 0x3e8000005a037820 */ /* 0x000fe20000400000 */
[----:B------:R-:W-:Y:S01]  /*40d0*/  FSETP.GEU.AND P2, PT, R122, 1.175494350822287508e-38, PT ;  /* 0x008000007a00780b */ /* 0x000fe20003f4e000 */
[----:B------:R-:W-:Y:S01]  /*40e0*/  FMUL R5, R88, 0.25 ;  /* 0x3e80000058057820 */ /* 0x000fe20000400000 */
[----:B------:R-:W-:Y:S01]  /*40f0*/  FSEL R8, R2, R93, P1 ;  /* 0x0000005d02087208 */ /* 0x000fe20000800000 */
[----:B------:R-:W-:Y:S01]  /*4100*/  FMUL R2, R89, 0.25 ;  /* 0x3e80000059027820 */ /* 0x000fe20000400000 */
[----:B------:R-:W-:Y:S01]  /*4110*/  FSEL R90, R3, R90, P0 ;  /* 0x0000005a035a7208 */ /* 0x000fe20000000000 */
[----:B------:R-:W-:Y:S01]  /*4120*/  FMUL R3, R92, 0.25 ;  /* 0x3e8000005c037820 */ /* 0x000fe20000400000 */
[----:B------:R-:W-:Y:S01]  /*4130*/  FSETP.GEU.AND P3, PT, R121, 1.175494350822287508e-38, PT ;  /* 0x008000007900780b */ /* 0x000fe20003f6e000 */
[----:B------:R-:W-:Y:S01]  /*4140*/  BAR.SYNC.DEFER_BLOCKING 0x0 ;  /* 0x0000000000007b1d */ /* 0x000fe20000010000 */
[----:B------:R-:W-:Y:S01]  /*4150*/  FSEL R14, R2, R89, P1 ;  /* 0x00000059020e7208 */ /* 0x000fe20000800000 */
[----:B------:R-:W-:Y:S01]  /*4160*/  FMUL R2, R122, 8388608 ;  /* 0x4b0000007a027820 */ /* 0x000fe20000400000 */
[----:B------:R-:W-:Y:S01]  /*4170*/  FSEL R92, R3, R92, P1 ;  /* 0x0000005c035c7208 */ /* 0x000fe20000800000 */
[----:B------:R-:W-:Y:S01]  /*4180*/  FMUL R3, R121, 8388608 ;  /* 0x4b00000079037820 */ /* 0x000fe20000400000 */
[----:B------:R-:W-:-:S03]  /*4190*/  LOP3.LUT R6, R0, 0x7, RZ, 0xc0, !PT ;  /* 0x0000000700067812 */ /* 0x000fc600078ec0ff */
[----:B------:R-:W0:Y:S01]  /*41a0*/  LDC R20, c[0x0][0x278] ;  /* 0x00009e00ff147b82 */ /* 0x000e220000000800 */
[----:B------:R-:W-:Y:S01]  /*41b0*/  FSEL R28, R2, R122, !P2 ;  /* 0x0000007a021c7208 */ /* 0x000fe20005000000 */
[----:B------:R-:W-:Y:S01]  /*41c0*/  ULDC.64 UR4, c[0x0][0x270] ;  /* 0x00009c0000047ab9 */ /* 0x000fe20000000a00 */
[----:B------:R-:W-:Y:S01]  /*41d0*/  FSEL R12, R4, R91, P0 ;  /* 0x0000005b040c7208 */ /* 0x000fe20000000000 */
[----:B------:R-:W-:Y:S01]  /*41e0*/  IMAD.SHL.U32 R4, R0, 0x4, RZ ;  /* 0x0000000400047824 */ /* 0x000fe200078e00ff */
[----:B------:R-:W-:Y:S01]  /*41f0*/  FSEL R30, R3, R121, !P3 ;  /* 0x00000079031e7208 */ /* 0x000fe20005800000 */
[----:B------:R-:W-:Y:S01]  /*4200*/  VIADD R3, R28, 0xc0cafb0d ;  /* 0xc0cafb0d1c037836 */ /* 0x000fe20000000000 */
[----:B------:R-:W-:Y:S01]  /*4210*/  LEA R7, R6, UR7, 0x4 ;  /* 0x0000000706077c11 */ /* 0x000fe2000f8e20ff */
[----:B------:R-:W1:Y:S01]  /*4220*/  LDC.64 R22, c[0x0][0x228] ;  /* 0x00008a00ff167b82 */ /* 0x000e620000000a00 */
[----:B------:R-:W-:Y:S01]  /*4230*/  FSEL R88, R5, R88, P1 ;  /* 0x0000005805587208 */ /* 0x000fe20000800000 */
[----:B------:R-:W-:Y:S01]  /*4240*/  VIADD R5, R30, 0xc0cafb0d ;  /* 0xc0cafb0d1e057836 */ /* 0x000fe20000000000 */
[----:B------:R-:W-:Y:S01]  /*4250*/  FSETP.GEU.AND P5, PT, |R122|, 1.175494350822287508e-38, PT ;  /* 0x008000007a00780b */ /* 0x000fe20003fae200 */
[--C-:B------:R-:W-:Y:S01]  /*4260*/  IMAD R9, R6, -0x8, R7.reuse ;  /* 0xfffffff806097824 */ /* 0x100fe200078e0207 */
[----:B------:R-:W-:Y:S01]  /*4270*/  LOP3.LUT R13, R0, 0x8, RZ, 0xc0, !PT ;  /* 0x00000008000d7812 */ /* 0x000fe200078ec0ff */
[----:B------:R-:W-:Y:S01]  /*4280*/  @P1 FMUL R122, R122, 0.25 ;  /* 0x3e8000007a7a1820 */ /* 0x000fe20000400000 */
[----:B------:R-:W-:Y:S01]  /*4290*/  LOP3.LUT R4, R4, 0x1c0, RZ, 0xc0, !PT ;  /* 0x000001c004047812 */ /* 0x000fe200078ec0ff */
[----:B------:R-:W-:Y:S01]  /*42a0*/  UIMAD UR4, UR6, UR4, URZ ;  /* 0x00000004060472a4 */ /* 0x000fe2000f8e023f */
[----:B------:R-:W-:Y:S01]  /*42b0*/  FSETP.GEU.AND P4, PT, |R121|, 1.175494350822287508e-38, PT ;  /* 0x008000007900780b */ /* 0x000fe20003f8e200 */
[----:B------:R-:W-:Y:S01]  /*42c0*/  IMAD R11, R13, 0x100, R7 ;  /* 0x000001000d0b7824 */ /* 0x000fe200078e0207 */
[----:B------:R-:W-:Y:S01]  /*42d0*/  LOP3.LUT R3, R3, 0xff800000, RZ, 0xc0, !PT ;  /* 0xff80000003037812 */ /* 0x000fe200078ec0ff */
[----:B------:R-:W-:Y:S01]  /*42e0*/  IMAD.IADD R16, R4, 0x1, R9 ;  /* 0x0000000104107824 */ /* 0x000fe200078e0209 */
[----:B------:R-:W-:Y:S01]  /*42f0*/  LOP3.LUT R7, R5, 0xff800000, RZ, 0xc0, !PT ;  /* 0xff80000005077812 */ /* 0x000fe200078ec0ff */
[----:B------:R-:W-:Y:S01]  /*4300*/  @P0 FMUL R121, R121, 0.25 ;  /* 0x3e80000079790820 */ /* 0x000fe20000400000 */
[----:B------:R-:W-:Y:S01]  /*4310*/  I2FP.F32.S32 R5, R3 ;  /* 0x0000000300057245 */ /* 0x000fe20000201400 */
[----:B------:R-:W-:Y:S01]  /*4320*/  IMAD.IADD R3, R28, 0x1, -R3 ;  /* 0x000000011c037824 */ /* 0x000fe200078e0a03 */
[----:B------:R-:W-:Y:S01]  /*4330*/  LOP3.LUT R4, R0, 0xf0, RZ, 0xc0, !PT ;  /* 0x000000f000047812 */ /* 0x000fe200078ec0ff */
[----:B------:R-:W-:Y:S01]  /*4340*/  @!P5 FMUL R122, R122, 16777216 ;  /* 0x4b8000007a7ad820 */ /* 0x000fe20000400000 */
[----:B------:R-:W-:Y:S01]  /*4350*/  LEA.HI R21, R13, R16, RZ, 0x1f ;  /* 0x000000100d157211 */ /* 0x000fe200078ff8ff */
[----:B------:R-:W-:Y:S01]  /*4360*/  IMAD.MOV.U32 R16, RZ, RZ, 0x3dc6b27f ;  /* 0x3dc6b27fff107424 */ /* 0x000fe200078e00ff */
[----:B------:R-:W-:Y:S01]  /*4370*/  FSEL R2, RZ, -23, P2 ;  /* 0xc1b80000ff027808 */ /* 0x000fe20001000000 */
[----:B------:R-:W-:Y:S01]  /*4380*/  FADD R3, R3, -1 ;  /* 0xbf80000003037421 */ /* 0x000fe20000000000 */
[----:B------:R-:W-:Y:S01]  /*4390*/  @!P4 FMUL R121, R121, 16777216 ;  /* 0x4b8000007979c820 */ /* 0x000fe20000400000 */
[----:B------:R-:W-:Y:S01]  /*43a0*/  IMAD R15, R4, 0x8, R11 ;  /* 0x00000008040f7824 */ /* 0x000fe200078e020b */
[----:B------:R-:W-:Y:S01]  /*43b0*/  I2FP.F32.S32 R9, R7 ;  /* 0x0000000700097245 */ /* 0x000fe20000201400 */
[----:B------:R-:W-:Y:S01]  /*43c0*/  FFMA.FTZ R4, R3, R16, -0.16845393180847167969 ;  /* 0xbe2c7f3003047423 */ /* 0x000fe20000010010 */
[----:B------:R-:W2:Y:S01]  /*43d0*/  MUFU.RCP R11, R122 ;  /* 0x0000007a000b7308 */ /* 0x000ea20000001000 */
[----:B------:R-:W-:Y:S01]  /*43e0*/  FFMA.FTZ R2, R5, 1.1920928955078125e-07, R2 ;  /* 0x3400000005027823 */ /* 0x000fe20000010002 */
[----:B------:R-:W-:Y:S01]  /*43f0*/  FSEL R6, RZ, -23, P3 ;  /* 0xc1b80000ff067808 */ /* 0x000fe20001800000 */
[----:B------:R-:W-:Y:S01]  /*4400*/  FFMA.FTZ R4, R3, R4, 0.1716887056827545166 ;  /* 0x3e2fcf2a03047423 */ /* 0x000fe20000010004 */
[----:B------:R-:W-:-:S02]  /*4410*/  IMAD.IADD R7, R30, 0x1, -R7 ;  /* 0x000000011e077824 */ /* 0x000fc400078e0a07 */
[----:B------:R-:W-:Y:S01]  /*4420*/  @!P5 FMUL R8, R8, 16777216 ;  /* 0x4b8000000808d820 */ /* 0x000fe20000400000 */
[----:B------:R-:W-:Y:S01]  /*4430*/  @!P5 FMUL R92, R92, 16777216 ;  /* 0x4b8000005c5cd820 */ /* 0x000fe20000400000 */
[C---:B------:R-:W-:Y:S01]  /*4440*/  FFMA.FTZ R4, R3.reuse, R4, -0.17900948226451873779 ;  /* 0xbe374e4303047423 */ /* 0x040fe20000010004 */
[----:B------:R-:W3:Y:S01]  /*4450*/  MUFU.RCP R5, R121 ;  /* 0x0000007900057308 */ /* 0x000ee20000001000 */
[----:B------:R-:W-:Y:S01]  /*4460*/  @!P5 FMUL R14, R14, 16777216 ;  /* 0x4b8000000e0ed820 */ /* 0x000fe20000400000 */
[----:B------:R-:W-:Y:S01]  /*4470*/  @!P5 FMUL R88, R88, 16777216 ;  /* 0x4b8000005858d820 */ /* 0x000fe20000400000 */
[----:B------:R-:W-:Y:S01]  /*4480*/  FFMA.FTZ R4, R3, R4, 0.20512372255325317383 ;  /* 0x3e520bf403047423 */ /* 0x000fe20000010004 */
[----:B------:R-:W-:Y:S01]  /*4490*/  @!P4 FMUL R10, R10, 16777216 ;  /* 0x4b8000000a0ac820 */ /* 0x000fe20000400000 */
[----:B------:R-:W-:Y:S01]  /*44a0*/  @!P4 FMUL R94, R94, 16777216 ;  /* 0x4b8000005e5ec820 */ /* 0x000fe20000400000 */
[----:B------:R-:W-:Y:S01]  /*44b0*/  @!P4 FMUL R12, R12, 16777216 ;  /* 0x4b8000000c0cc820 */ /* 0x000fe20000400000 */
[----:B------:R-:W-:Y:S01]  /*44c0*/  FADD R7, R7, -1 ;  /* 0xbf80000007077421 */ /* 0x000fe20000000000 */
[----:B------:R-:W-:Y:S01]  /*44d0*/  FFMA.FTZ R4, R3, R4, -0.24046532809734344482 ;  /* 0xbe763c8b03047423 */ /* 0x000fe20000010004 */
[----:B------:R-:W-:Y:S01]  /*44e0*/  @!P4 FMUL R90, R90, 16777216 ;  /* 0x4b8000005a5ac820 */ /* 0x000fe20000400000 */
[----:B------:R-:W-:Y:S01]  /*44f0*/  FFMA.FTZ R6, R9, 1.1920928955078125e-07, R6 ;  /* 0x3400000009067823 */ /* 0x000fe20000010006 */
[C---:B--2---:R-:W-:Y:S01]  /*4500*/  FMUL R9, R11.reuse, R8 ;  /* 0x000000080b097220 */ /* 0x044fe20000400000 */
[C---:B------:R-:W-:Y:S01]  /*4510*/  FMUL R92, R11.reuse, R92 ;  /* 0x0000005c0b5c7220 */ /* 0x040fe20000400000 */
[C---:B------:R-:W-:Y:S01]  /*4520*/  FMUL R14, R11.reuse, R14 ;  /* 0x0000000e0b0e7220 */ /* 0x040fe20000400000 */
[----:B------:R-:W-:Y:S01]  /*4530*/  FMUL R13, R11, R88 ;  /* 0x000000580b0d7220 */ /* 0x000fe20000400000 */
[----:B------:R-:W-:Y:S01]  /*4540*/  FFMA.FTZ R8, R7, R16, -0.16845393180847167969 ;  /* 0xbe2c7f3007087423 */ /* 0x000fe20000010010 */
[----:B------:R-:W-:Y:S01]  /*4550*/  FFMA.FTZ R4, R3, R4, 0.28857114911079406738 ;  /* 0x3e93bf9903047423 */ /* 0x000fe20000010004 */
[C---:B---3--:R-:W-:Y:S01]  /*4560*/  FMUL R10, R5.reuse, R10 ;  /* 0x0000000a050a7220 */ /* 0x048fe20000400000 */
[C---:B------:R-:W-:Y:S01]  /*4570*/  FMUL R94, R5.reuse, R94 ;  /* 0x0000005e055e7220 */ /* 0x040fe20000400000 */
[C---:B------:R-:W-:Y:S01]  /*4580*/  FMUL R11, R5.reuse, R12 ;  /* 0x0000000c050b7220 */ /* 0x040fe20000400000 */
[----:B------:R-:W-:Y:S01]  /*4590*/  FMUL R5, R5, R90 ;  /* 0x0000005a05057220 */ /* 0x000fe20000400000 */
[----:B------:R-:W-:Y:S01]  /*45a0*/  FFMA.FTZ R8, R7, R8, 0.1716887056827545166 ;  /* 0x3e2fcf2a07087423 */ /* 0x000fe20000010008 */
[----:B------:R-:W-:Y:S01]  /*45b0*/  FFMA.FTZ R4, R3, R4, -0.36067417263984680176 ;  /* 0xbeb8aa4903047423 */ /* 0x000fe20000010004 */
[----:B------:R-:W-:Y:S01]  /*45c0*/  F2FP.F16.F32.PACK_AB R92, R92, R13 ;  /* 0x0000000d5c5c723e */ /* 0x000fe200000000ff */
[----:B------:R-:W-:Y:S01]  /*45d0*/  USHF.L.U32 UR8, UR4, 0x1, URZ ;  /* 0x0000000104087899 */ /* 0x000fe2000800063f */
[----:B------:R-:W-:Y:S01]  /*45e0*/  F2FP.F16.F32.PACK_AB R93, R9, R14 ;  /* 0x0000000e095d723e */ /* 0x000fe200000000ff */
[----:B------:R-:W-:Y:S01]  /*45f0*/  FFMA.FTZ R8, R7, R8, -0.17900948226451873779 ;  /* 0xbe374e4307087423 */ /* 0x000fe20000010008 */
[----:B------:R-:W-:Y:S01]  /*4600*/  F2FP.F16.F32.PACK_AB R94, R94, R5 ;  /* 0x000000055e5e723e */ /* 0x000fe200000000ff */
[----:B------:R-:W-:Y:S01]  /*4610*/  FFMA.FTZ R4, R3, R4, 0.48089820146560668945 ;  /* 0x3ef6384a03047423 */ /* 0x000fe20000010004 */
[----:B------:R-:W-:Y:S01]  /*4620*/  F2FP.F16.F32.PACK_AB R95, R10, R11 ;  /* 0x0000000b0a5f723e */ /* 0x000fe200000000ff */
[----:B------:R-:W-:Y:S01]  /*4630*/  FFMA.FTZ R8, R7, R8, 0.20512372255325317383 ;  /* 0x3e520bf407087423 */ /* 0x000fe20000010008 */
[----:B------:R-:W-:Y:S01]  /*4640*/  SHF.R.U32.HI R5, RZ, 0x7, R0 ;  /* 0x00000007ff057819 */ /* 0x000fe20000011600 */
[----:B------:R-:W-:Y:S01]  /*4650*/  FFMA.FTZ R4, R3, R4, -0.72134751081466674805 ;  /* 0xbf38aa3b03047423 */ /* 0x000fe20000010004 */
[----:B------:R-:W-:Y:S01]  /*4660*/  ISETP.GE.U32.AND P1, PT, R28, 0x7f800000, PT ;  /* 0x7f8000001c00780c */ /* 0x000fe20003f26070 */
[----:B------:R-:W-:Y:S01]  /*4670*/  STSM.16.M88.4 [R15], R92 ;  /* 0x0000005c0f007844 */ /* 0x000fe20000000200 */
[----:B------:R-:W-:Y:S01]  /*4680*/  FFMA.FTZ R8, R7, R8, -0.24046532809734344482 ;  /* 0xbe763c8b07087423 */ /* 0x000fe20000010008 */
[----:B------:R-:W-:Y:S01]  /*4690*/  FMUL R4, R3, R4 ;  /* 0x0000000403047220 */ /* 0x000fe20000400000 */
[----:B------:R-:W-:-:S02]  /*46a0*/  SGXT.U32 R5, R5, 0x1 ;  /* 0x000000010505781a */ /* 0x000fc40000000000 */
[----:B------:R-:W-:Y:S01]  /*46b0*/  FFMA.FTZ R8, R7, R8, 0.28857114911079406738 ;  /* 0x3e93bf9907087423 */ /* 0x000fe20000010008 */
[----:B------:R-:W-:Y:S01]  /*46c0*/  FMUL R4, R3, R4 ;  /* 0x0000000403047220 */ /* 0x000fe20000400000 */
[----:B------:R-:W-:Y:S01]  /*46d0*/  BAR.SYNC.DEFER_BLOCKING 0x0 ;  /* 0x0000000000007b1d */ /* 0x000fe20000010000 */
[----:B0-----:R-:W-:Y:S02]  /*46e0*/  IMAD R5, R5, R20, RZ ;  /* 0x0000001405057224 */ /* 0x001fe400078e02ff */
[----:B------:R-:W-:Y:S01]  /*46f0*/  FFMA.FTZ R8, R7, R8, -0.36067417263984680176 ;  /* 0xbeb8aa4907087423 */ /* 0x000fe20000010008 */
[----:B------:R-:W-:Y:S01]  /*4700*/  FFMA.FTZ R3, R3, 1.4426950216293334961, R4 ;  /* 0x3fb8aa3b03037823 */ /* 0x000fe20000010004 */
[----:B------:R-:W-:Y:S01]  /*4710*/  IMAD.SHL.U32 R4, R0, 0x10, RZ ;  /* 0x0000001000047824 */ /* 0x000fe200078e00ff */
[----:B------:R-:W-:Y:S01]  /*4720*/  ISETP.GE.U32.AND P2, PT, R30, 0x7f800000, PT ;  /* 0x7f8000001e00780c */ /* 0x000fe20003f46070 */
[----:B------:R-:W-:Y:S01]  /*4730*/  FFMA.FTZ R8, R7, R8, 0.48089820146560668945 ;  /* 0x3ef6384a07087423 */ /* 0x000fe20000010008 */
[----:B------:R-:W-:-:S02]  /*4740*/  IMAD R9, R20, 0x2, R5 ;  /* 0x0000000214097824 */ /* 0x000fc400078e0205 */
[----:B------:R-:W-:Y:S01]  /*4750*/  FADD R18, R2, R3 ;  /* 0x0000000302127221 */ /* 0x000fe20000000000 */
[----:B------:R-:W-:Y:S01]  /*4760*/  LOP3.LUT R4, R4, 0xff0, RZ, 0xc0, !PT ;  /* 0x00000ff004047812 */ /* 0x000fe200078ec0ff */
[C---:B------:R-:W-:Y:S01]  /*4770*/  FFMA.FTZ R8, R7.reuse, R8, -0.72134751081466674805 ;  /* 0xbf38aa3b07087423 */ /* 0x040fe20000010008 */
[----:B------:R-:W-:Y:S01]  /*4780*/  @P1 IMAD.MOV.U32 R3, RZ, RZ, 0x7f800000 ;  /* 0x7f800000ff031424 */ /* 0x000fe200078e00ff */
[----:B------:R-:W-:Y:S01]  /*4790*/  FSETP.NEU.AND P0, PT, R28, RZ, PT ;  /* 0x000000ff1c00720b */ /* 0x000fe20003f0d000 */
[----:B------:R-:W-:Y:S02]  /*47a0*/  IMAD R2, R110, UR5, RZ ;  /* 0x000000056e027c24 */ /* 0x000fe4000f8e02ff */
[----:B------:R-:W-:Y:S01]  /*47b0*/  FMUL R8, R7, R8 ;  /* 0x0000000807087220 */ /* 0x000fe20000400000 */
[----:B------:R-:W-:Y:S01]  /*47c0*/  @P1 FFMA.FTZ R18, R28, R3, +INF ;  /* 0x7f8000001c121423 */ /* 0x000fe20000010003 */
[----:B------:R-:W-:Y:S01]  /*47d0*/  UIMAD.WIDE UR4, UR4, 0x2, URZ ;  /* 0x00000002040478a5 */ /* 0x000fe2000f8e023f */
[----:B------:R-:W-:-:S02]  /*47e0*/  IMAD.SHL.U32 R3, R2, 0x2, RZ ;  /* 0x0000000202037824 */ /* 0x000fc400078e00ff */
[----:B------:R-:W-:Y:S01]  /*47f0*/  FMUL R8, R7, R8 ;  /* 0x0000000807087220 */ /* 0x000fe20000400000 */
[----:B------:R-:W-:Y:S01]  /*4800*/  IMAD.HI R2, R2, 0x2, RZ ;  /* 0x0000000202027827 */ /* 0x000fe200078e02ff */
[----:B------:R-:W-:-:S03]  /*4810*/  FSETP.NEU.AND P1, PT, R30, RZ, PT ;  /* 0x000000ff1e00720b */ /* 0x000fc60003f2d000 */
[----:B------:R-:W-:Y:S01]  /*4820*/  FFMA.FTZ R7, R7, 1.4426950216293334961, R8 ;  /* 0x3fb8aa3b07077823 */ /* 0x000fe20000010008 */
[----:B-1----:R-:W-:Y:S01]  /*4830*/  IADD3 R16, P3, P4, R3, UR8, R22 ;  /* 0x0000000803107c10 */ /* 0x002fe2000fc7e016 */
[----:B------:R0:W1:Y:S01]  /*4840*/  LDS.128 R24, [R4+UR7] ;  /* 0x0000000704187984 */ /* 0x0000620008000c00 */
[----:B------:R-:W-:Y:S02]  /*4850*/  @P2 IMAD.MOV.U32 R29, RZ, RZ, 0x7f800000 ;  /* 0x7f800000ff1d2424 */ /* 0x000fe400078e00ff */
[----:B------:R-:W-:Y:S01]  /*4860*/  FADD R19, R6, R7 ;  /* 0x0000000706137221 */ /* 0x000fe20000000000 */
[----:B------:R-:W-:Y:S01]  /*4870*/  IMAD R7, R20, 0x2, R9 ;  /* 0x0000000214077824 */ /* 0x000fe200078e0209 */
[----:B------:R-:W-:Y:S01]  /*4880*/  IADD3.X R22, R2, UR5, R23, P3, P4 ;  /* 0x0000000502167c10 */ /* 0x000fe20009fe8417 */
[----:B------:R-:W-:Y:S01]  /*4890*/  @P2 FFMA.FTZ R19, R30, R29, +INF ;  /* 0x7f8000001e132423 */ /* 0x000fe2000001001d */
[-C--:B------:R-:W-:Y:S01]  /*48a0*/  LEA R2, P3, R5, R16.reuse, 0x1 ;  /* 0x0000001005027211 */ /* 0x080fe200078608ff */
[C---:B------:R-:W-:Y:S01]  /*48b0*/  IMAD R11, R20.reuse, 0x2, R7 ;  /* 0x00000002140b7824 */ /* 0x040fe200078e0207 */
[-C--:B0-----:R-:W-:Y:S01]  /*48c0*/  LEA R4, P6, R9, R16.reuse, 0x1 ;  /* 0x0000001009047211 */ /* 0x081fe200078c08ff */
[----:B------:R-:W-:Y:S01]  /*48d0*/  ULDC UR4, c[0x0][0x27c] ;  /* 0x00009f0000047ab9 */ /* 0x000fe20000000800 */
[-C--:B------:R-:W-:Y:S01]  /*48e0*/  LEA R6, P5, R7, R16.reuse, 0x1 ;  /* 0x0000001007067211 */ /* 0x080fe200078a08ff */
[C---:B------:R-:W-:Y:S01]  /*48f0*/  IMAD R13, R20.reuse, 0x2, R11 ;  /* 0x00000002140d7824 */ /* 0x040fe200078e020b */
[----:B------:R-:W-:Y:S01]  /*4900*/  LEA R8, P2, R11, R16, 0x1 ;  /* 0x000000100b087211 */ /* 0x000fe200078408ff */
[----:B------:R-:W-:Y:S01]  /*4910*/  UIMAD UR4, UR6, UR4, URZ ;  /* 0x00000004060472a4 */ /* 0x000fe2000f8e023f */
[----:B------:R-:W-:Y:S01]  /*4920*/  LEA.HI.X.SX32 R3, R5, R22, 0x1, P3 ;  /* 0x0000001605037211 */ /* 0x000fe200018f0eff */
[C---:B------:R-:W-:Y:S01]  /*4930*/  IMAD R15, R20.reuse, 0x2, R13 ;  /* 0x00000002140f7824 */ /* 0x040fe200078e020d */
[----:B------:R-:W-:Y:S01]  /*4940*/  LEA R10, P4, R13, R16, 0x1 ;  /* 0x000000100d0a7211 */ /* 0x000fe200078808ff */
[----:B------:R-:W-:Y:S01]  /*4950*/  USHF.L.U32 UR6, UR4, 0x2, URZ ;  /* 0x0000000204067899 */ /* 0x000fe2000800063f */
[----:B------:R-:W-:Y:S01]  /*4960*/  LEA.HI.X.SX32 R5, R9, R22, 0x1, P6 ;  /* 0x0000001609057211 */ /* 0x000fe200030f0eff */
[C---:B------:R-:W-:Y:S01]  /*4970*/  IMAD R17, R20.reuse, 0x2, R15 ;  /* 0x0000000214117824 */ /* 0x040fe200078e020f */
[----:B------:R-:W-:Y:S01]  /*4980*/  LEA R12, P3, R15, R16, 0x1 ;  /* 0x000000100f0c7211 */ /* 0x000fe200078608ff */
[----:B------:R-:W-:Y:S01]  /*4990*/  UIMAD.WIDE UR4, UR4, 0x4, URZ ;  /* 0x00000004040478a5 */ /* 0x000fe2000f8e023f */
[----:B------:R-:W-:Y:S01]  /*49a0*/  LEA.HI.X.SX32 R7, R7, R22, 0x1, P5 ;  /* 0x0000001607077211 */ /* 0x000fe200028f0eff */
[----:B------:R-:W-:Y:S01]  /*49b0*/  IMAD R20, R20, 0x2, R17 ;  /* 0x0000000214147824 */ /* 0x000fe200078e0211 */
[----:B------:R-:W-:-:S02]  /*49c0*/  LEA R14, P6, R17, R16, 0x1 ;  /* 0x00000010110e7211 */ /* 0x000fc400078c08ff */
[----:B------:R-:W-:Y:S02]  /*49d0*/  LEA.HI.X.SX32 R9, R11, R22, 0x1, P2 ;  /* 0x000000160b097211 */ /* 0x000fe400010f0eff */
[C---:B------:R-:W-:Y:S02]  /*49e0*/  LEA R16, P5, R20.reuse, R16, 0x1 ;  /* 0x0000001014107211 */ /* 0x040fe400078a08ff */
[-C--:B------:R-:W-:Y:S02]  /*49f0*/  LEA.HI.X.SX32 R11, R13, R22.reuse, 0x1, P4 ;  /* 0x000000160d0b7211 */ /* 0x080fe400020f0eff */
[-C--:B------:R-:W-:Y:S02]  /*4a00*/  LEA.HI.X.SX32 R13, R15, R22.reuse, 0x1, P3 ;  /* 0x000000160f0d7211 */ /* 0x080fe400018f0eff */
[-C--:B------:R-:W-:Y:S02]  /*4a10*/  LEA.HI.X.SX32 R15, R17, R22.reuse, 0x1, P6 ;  /* 0x00000016110f7211 */ /* 0x080fe400030f0eff */
[----:B------:R-:W-:-:S02]  /*4a20*/  LEA.HI.X.SX32 R17, R20, R22, 0x1, P5 ;  /* 0x0000001614117211 */ /* 0x000fc400028f0eff */
[C---:B------:R-:W-:Y:S01]  /*4a30*/  LOP3.LUT P2, RZ, R0.reuse, 0x80, RZ, 0xc0, !PT ;  /* 0x0000008000ff7812 */ /* 0x040fe2000784c0ff */
[----:B------:R-:W-:Y:S01]  /*4a40*/  IMAD.SHL.U32 R0, R0, 0x2, RZ ;  /* 0x0000000200007824 */ /* 0x000fe200078e00ff */
[----:B-1----:R0:W-:Y:S01]  /*4a50*/  STG.E.U16 desc[UR12][R2.64], R24 ;  /* 0x0000001802007986 */ /* 0x0021e2000c10150c */
[----:B------:R-:W-:Y:S01]  /*4a60*/  PRMT R20, R26, 0x7632, R20 ;  /* 0x000076321a147816 */ /* 0x000fe20000000014 */
[----:B------:R-:W1:Y:S01]  /*4a70*/  LDC.64 R22, c[0x0][0x230] ;  /* 0x00008c00ff167b82 */ /* 0x000e620000000a00 */
[----:B------:R-:W-:Y:S01]  /*4a80*/  PRMT R28, R27, 0x7632, R28 ;  /* 0x000076321b1c7816 */ /* 0x000fe2000000001c */
[----:B------:R2:W-:Y:S01]  /*4a90*/  STG.E.U16 desc[UR12][R4.64], R25 ;  /* 0x0000001904007986 */ /* 0x0005e2000c10150c */
[----:B------:R-:W-:-:S03]  /*4aa0*/  LOP3.LUT R0, R0, 0x1f8, RZ, 0xc0, !PT ;  /* 0x000001f800007812 */ /* 0x000fc600078ec0ff */
[----:B------:R3:W-:Y:S04]  /*4ab0*/  STG.E.U16 desc[UR12][R6.64], R26 ;  /* 0x0000001a06007986 */ /* 0x0007e8000c10150c */
[----:B------:R4:W-:Y:S01]  /*4ac0*/  STG.E.U16 desc[UR12][R8.64], R27 ;  /* 0x0000001b08007986 */ /* 0x0009e2000c10150c */
[----:B0-----:R-:W-:Y:S02]  /*4ad0*/  FSEL R3, R18, -INF , P0 ;  /* 0xff80000012037808 */ /* 0x001fe40000000000 */
[----:B------:R-:W-:Y:S02]  /*4ae0*/  FSEL R2, R19, -INF , P1 ;  /* 0xff80000013027808 */ /* 0x000fe40000800000 */
[----:B--2---:R-:W-:Y:S01]  /*4af0*/  PRMT R5, R24, 0x7632, R5 ;  /* 0x0000763218057816 */ /* 0x004fe20000000005 */
[----:B------:R-:W-:Y:S01]  /*4b00*/  FFMA R56, R3, 0.69314718246459960938, R70 ;  /* 0x3f31721803387823 */ /* 0x000fe20000000046 */
[----:B------:R-:W-:Y:S01]  /*4b10*/  IMAD.SHL.U32 R3, R110, 0x4, RZ ;  /* 0x000000046e037824 */ /* 0x000fe200078e00ff */
[----:B---3--:R-:W-:Y:S01]  /*4b20*/  PRMT R7, R25, 0x7632, R7 ;  /* 0x0000763219077816 */ /* 0x008fe20000000007 */
[----:B------:R-:W-:Y:S01]  /*4b30*/  FFMA R57, R2, 0.69314718246459960938, R57 ;  /* 0x3f31721802397823 */ /* 0x000fe20000000039 */
[----:B------:R4:W-:Y:S01]  /*4b40*/  STG.E.U16 desc[UR12][R10.64], R5 ;  /* 0x000000050a007986 */ /* 0x0009e2000c10150c */
[----:B------:R-:W-:-:S03]  /*4b50*/  IMAD.HI R110, R110, 0x4, RZ ;  /* 0x000000046e6e7827 */ /* 0x000fc600078e02ff */
[----:B------:R4:W-:Y:S01]  /*4b60*/  STG.E.U16 desc[UR12][R12.64], R7 ;  /* 0x000000070c007986 */ /* 0x0009e2000c10150c */
[----:B-1----:R-:W-:-:S03]  /*4b70*/  IADD3 R2, P0, P1, R3, UR6, R22 ;  /* 0x0000000603027c10 */ /* 0x002fc6000f91e016 */
[----:B------:R4:W-:Y:S01]  /*4b80*/  STG.E.U16 desc[UR12][R14.64], R20 ;  /* 0x000000140e007986 */ /* 0x0009e2000c10150c */
[----:B------:R-:W-:-:S03]  /*4b90*/  IADD3.X R3, R110, UR5, R23, P0, P1 ;  /* 0x000000056e037c10 */ /* 0x000fc600087e2417 */
[----:B------:R4:W-:Y:S01]  /*4ba0*/  STG.E.U16 desc[UR12][R16.64], R28 ;  /* 0x0000001c10007986 */ /* 0x0009e2000c10150c */
[----:B------:R-:W-:Y:S06]  /*4bb0*/  BAR.SYNC.DEFER_BLOCKING 0x0 ;  /* 0x0000000000007b1d */ /* 0x000fec0000010000 */
[----:B------:R4:W-:Y:S02]  /*4bc0*/  STS.64 [R0+UR7], R56 ;  /* 0x0000003800007988 */ /* 0x0009e40008000a07 */
[----:B------:R-:W-:Y:S06]  /*4bd0*/  BAR.SYNC.DEFER_BLOCKING 0x0 ;  /* 0x0000000000007b1d */ /* 0x000fec0000010000 */
[----:B------:R-:W-:Y:S05]  /*4be0*/  @P2 EXIT ;  /* 0x000000000000294d */ /* 0x000fea0003800000 */
[----:B------:R-:W0:Y:S04]  /*4bf0*/  LDS R21, [R21] ;  /* 0x0000000015157984 */ /* 0x000e280000000800 */
[----:B0-----:R-:W-:Y:S01]  /*4c00*/  STG.E desc[UR12][R2.64], R21 ;  /* 0x0000001502007986 */ /* 0x001fe2000c10190c */
[----:B------:R-:W-:Y:S05]  /*4c10*/  EXIT ;  /* 0x000000000000794d */ /* 0x000fea0003800000 */
.L_x_2:
[----:B------:R-:W-:-:S00]  /*4c20*/  BRA `(.L_x_2) ;  /* 0xfffffffc00fc7947 */ /* 0x000fc0000383ffff */
[----:B------:R-:W-:-:S00]  /*4c30*/  NOP ;  /* 0x0000000000007918 */ /* 0x000fc00000000000 */
        /* <DEDUP_REMOVED lines=12> */
.L_x_3:


//--------------------- .nv.global.init           --------------------------
	.section	.nv.global.init,"aw",@progbits
.nv.global.init:
	.type		_$_str,@object
	.size		_$_str,(.L_0 - _$_str)
_$_str:
        /*0000*/ 	.byte	0x5f, 0x5f, 0x43, 0x55, 0x44, 0x41, 0x5f, 0x46, 0x54, 0x5a, 0x00
.L_0:


//--------------------- .nv.shared.attn_fwd       --------------------------
	.section	.nv.shared.attn_fwd,"aw",@nobits
	.sectionflags	@""
	.align	16
	.zero		1024


//--------------------- .nv.shared.reserved.0     --------------------------
	.section	.nv.shared.reserved.0,"aw",@nobits
	.weak		__nv_reservedSMEM_offset_0_alias
	.size		__nv_reservedSMEM_offset_0_alias, 0, 0
	.other		__nv_reservedSMEM_offset_0_alias,@"STO_CUDA_RESERVED_SHARED STV_DEFAULT"
__nv_reservedSMEM_offset_0_alias:
	.zero		0


//--------------------- .nv.constant0.attn_fwd    --------------------------
	.section	.nv.constant0.attn_fwd,"a",@progbits
	.sectionflags	@""
	.align	4
.nv.constant0.attn_fwd:
	.zero		664


//--------------------- SYMBOLS --------------------------

	.type		.nv.reservedSmem.offset0,@object
	.size		.nv.reservedSmem.offset0,0x4
